def matmul_kernel(
    a_ptr,
    b_ptr,
    c_ptr,
    M,
    N,
    K,
    stride_am,
    stride_ak,
    stride_bk,
    stride_bn,
    stride_cm,
    stride_cn,
    BLOCK_M: tl.constexpr,
    BLOCK_N: tl.constexpr,
    BLOCK_K: tl.constexpr,
    GROUP_M: tl.constexpr,
):
    pid = tl.program_id(axis=0)
    num_pid_m = tl.cdiv(M, BLOCK_M)
    num_pid_n = tl.cdiv(N, BLOCK_N)
    num_pid_in_group = GROUP_M * num_pid_n
    group_id = pid // num_pid_in_group
    first_pid_m = group_id * GROUP_M
    group_size_m = min(num_pid_m - first_pid_m, GROUP_M)
    pid_m = first_pid_m + ((pid % num_pid_in_group) % group_size_m)
    pid_n = (pid % num_pid_in_group) // group_size_m

    offs_am = (pid_m * BLOCK_M + tl.arange(0, BLOCK_M)) % M
    offs_bn = (pid_n * BLOCK_N + tl.arange(0, BLOCK_N)) % N
    offs_k = tl.arange(0, BLOCK_K)
    a_ptrs = a_ptr + offs_am[:, None] * stride_am + offs_k[None, :] * stride_ak
    b_ptrs = b_ptr + offs_k[:, None] * stride_bk + offs_bn[None, :] * stride_bn

    acc = tl.zeros((BLOCK_M, BLOCK_N), dtype=tl.float32)
    for kk in range(0, tl.cdiv(K, BLOCK_K)):
        a = tl.load(a_ptrs, mask=offs_k[None, :] < K - kk * BLOCK_K, other=0.0)
        b = tl.load(b_ptrs, mask=offs_k[:, None] < K - kk * BLOCK_K, other=0.0)
        acc = tl.dot(a, b, acc)
        a_ptrs += BLOCK_K * stride_ak
        b_ptrs += BLOCK_K * stride_bk

    c = acc.to(c_ptr.dtype.element_ty)
    offs_cm = pid_m * BLOCK_M + tl.arange(0, BLOCK_M)
    offs_cn = pid_n * BLOCK_N + tl.arange(0, BLOCK_N)
    c_ptrs = c_ptr + offs_cm[:, None] * stride_cm + offs_cn[None, :] * stride_cn
    mask = (offs_cm[:, None] < M) & (offs_cn[None, :] < N)
    tl.store(c_ptrs, c, mask=mask)

# config = {"BLOCK_K": 64, "BLOCK_M": 16, "BLOCK_N": 64, "GROUP_M": 8, "arch": "sm_100", "dtype": "fp16", "num_ctas": 1, "num_stages": 2, "num_warps": 2}
# arch = sm_100


// ===== COMPILED SASS (sm_100a) =====

	.target	sm_100a

	.elftype	@"ET_EXEC"


//--------------------- .note.nv.tkinfo           --------------------------
	.section	.note.nv.tkinfo,"",@"SHT_NOTE"
	.sectionflags	@"SHF_NOTE_NV_TKINFO"
	.tkinfo
        /*0018*/ 	.word	0x00000081
        /*0030*/ 	.string	""
        /*0030*/ 	.string	"ptxas-blackwell"
        /*0030*/ 	.string	"Cuda compilation tools, release 12.9, V12.9.86"
        /*0030*/ 	.string	"Build cuda_12.9.r12.9/compiler.36037853_0"
        /*0030*/ 	.string	"-v  -suppress-debug-info  -lineinfo  -arch sm_100a "



//--------------------- .note.nv.cuver            --------------------------
	.section	.note.nv.cuver,"",@"SHT_NOTE"
	.sectionflags	@"SHF_NOTE_NV_CUVER"
        /*0018*/ 	.short	0x0001
        /*001a*/ 	.short	0x0064
        /*001c*/ 	.short	0x0001
        /*001e*/ 	.short	0x0000
        /*0020*/ 	.short	0x0001
        /*0022*/ 	.short	0x0000


//--------------------- .nv.info                  --------------------------
	.section	.nv.info,"",@"SHT_CUDA_INFO"
	.align	4


	//----- nvinfo : EIATTR_REGCOUNT
	.align		4
        /*0000*/ 	.byte	0x04, 0x2f
        /*0002*/ 	.short	(.L_1 - .L_0)
	.align		4
.L_0:
        /*0004*/ 	.word	index@(matmul_kernel)
        /*0008*/ 	.word	0x000000fe


	//----- nvinfo : EIATTR_FRAME_SIZE
	.align		4
.L_1:
        /*000c*/ 	.byte	0x04, 0x11
        /*000e*/ 	.short	(.L_3 - .L_2)
	.align		4
.L_2:
        /*0010*/ 	.word	index@(matmul_kernel)
        /*0014*/ 	.word	0x00000000


	//----- nvinfo : EIATTR_MIN_STACK_SIZE
	.align		4
.L_3:
        /*0018*/ 	.byte	0x04, 0x12
        /*001a*/ 	.short	(.L_5 - .L_4)
	.align		4
.L_4:
        /*001c*/ 	.word	index@(matmul_kernel)
        /*0020*/ 	.word	0x00000000
.L_5:


//--------------------- .nv.info.matmul_kernel    --------------------------
	.section	.nv.info.matmul_kernel,"",@"SHT_CUDA_INFO"
	.sectionflags	@""
	.align	4


	//----- nvinfo : EIATTR_CUDA_API_VERSION
	.align		4
        /*0000*/ 	.byte	0x04, 0x37
        /*0002*/ 	.short	(.L_7 - .L_6)
.L_6:
        /*0004*/ 	.word	0x00000081


	//----- nvinfo : EIATTR_KPARAM_INFO
	.align		4
.L_7:
        /*0008*/ 	.byte	0x04, 0x17
        /*000a*/ 	.short	(.L_9 - .L_8)
.L_8:
        /*000c*/ 	.word	0x00000000
        /*0010*/ 	.short	0x000d
        /*0012*/ 	.short	0x0048
        /*0014*/ 	.byte	0x00, 0xf4, 0x21, 0x00


	//----- nvinfo : EIATTR_KPARAM_INFO
	.align		4
.L_9:
        /*0018*/ 	.byte	0x04, 0x17
        /*001a*/ 	.short	(.L_11 - .L_10)
.L_10:
        /*001c*/ 	.word	0x00000000
        /*0020*/ 	.short	0x000c
        /*0022*/ 	.short	0x0040
        /*0024*/ 	.byte	0x00, 0xf4, 0x21, 0x00


	//----- nvinfo : EIATTR_KPARAM_INFO
	.align		4
.L_11:
        /*0028*/ 	.byte	0x04, 0x17
        /*002a*/ 	.short	(.L_13 - .L_12)
.L_12:
        /*002c*/ 	.word	0x00000000
        /*0030*/ 	.short	0x000b
        /*0032*/ 	.short	0x0038
        /*0034*/ 	.byte	0x00, 0xf0, 0x11, 0x00


	//----- nvinfo : EIATTR_KPARAM_INFO
	.align		4
.L_13:
        /*0038*/ 	.byte	0x04, 0x17
        /*003a*/ 	.short	(.L_15 - .L_14)
.L_14:
        /*003c*/ 	.word	0x00000000
        /*0040*/ 	.short	0x000a
        /*0042*/ 	.short	0x0034
        /*0044*/ 	.byte	0x00, 0xf0, 0x11, 0x00


	//----- nvinfo : EIATTR_KPARAM_INFO
	.align		4
.L_15:
        /*0048*/ 	.byte	0x04, 0x17
        /*004a*/ 	.short	(.L_17 - .L_16)
.L_16:
        /*004c*/ 	.word	0x00000000
        /*0050*/ 	.short	0x0009
        /*0052*/ 	.short	0x0030
        /*0054*/ 	.byte	0x00, 0xf0, 0x11, 0x00


	//----- nvinfo : EIATTR_KPARAM_INFO
	.align		4
.L_17:
        /*0058*/ 	.byte	0x04, 0x17
        /*005a*/ 	.short	(.L_19 - .L_18)
.L_18:
        /*005c*/ 	.word	0x00000000
        /*0060*/ 	.short	0x0008
        /*0062*/ 	.short	0x002c
        /*0064*/ 	.byte	0x00, 0xf0, 0x11, 0x00


	//----- nvinfo : EIATTR_KPARAM_INFO
	.align		4
.L_19:
        /*0068*/ 	.byte	0x04, 0x17
        /*006a*/ 	.short	(.L_21 - .L_20)
.L_20:
        /*006c*/ 	.word	0x00000000
        /*0070*/ 	.short	0x0007
        /*0072*/ 	.short	0x0028
        /*0074*/ 	.byte	0x00, 0xf0, 0x11, 0x00


	//----- nvinfo : EIATTR_KPARAM_INFO
	.align		4
.L_21:
        /*0078*/ 	.byte	0x04, 0x17
        /*007a*/ 	.short	(.L_23 - .L_22)
.L_22:
        /*007c*/ 	.word	0x00000000
        /*0080*/ 	.short	0x0006
        /*0082*/ 	.short	0x0024
        /*0084*/ 	.byte	0x00, 0xf0, 0x11, 0x00


	//----- nvinfo : EIATTR_KPARAM_INFO
	.align		4
.L_23:
        /*0088*/ 	.byte	0x04, 0x17
        /*008a*/ 	.short	(.L_25 - .L_24)
.L_24:
        /*008c*/ 	.word	0x00000000
        /*0090*/ 	.short	0x0005
        /*0092*/ 	.short	0x0020
        /*0094*/ 	.byte	0x00, 0xf0, 0x11, 0x00


	//----- nvinfo : EIATTR_KPARAM_INFO
	.align		4
.L_25:
        /*0098*/ 	.byte	0x04, 0x17
        /*009a*/ 	.short	(.L_27 - .L_26)
.L_26:
        /*009c*/ 	.word	0x00000000
        /*00a0*/ 	.short	0x0004
        /*00a2*/ 	.short	0x001c
        /*00a4*/ 	.byte	0x00, 0xf0, 0x11, 0x00


	//----- nvinfo : EIATTR_KPARAM_INFO
	.align		4
.L_27:
        /*00a8*/ 	.byte	0x04, 0x17
        /*00aa*/ 	.short	(.L_29 - .L_28)
.L_28:
        /*00ac*/ 	.word	0x00000000
        /*00b0*/ 	.short	0x0003
        /*00b2*/ 	.short	0x0018
        /*00b4*/ 	.byte	0x00, 0xf0, 0x11, 0x00


	//----- nvinfo : EIATTR_KPARAM_INFO
	.align		4
.L_29:
        /*00b8*/ 	.byte	0x04, 0x17
        /*00ba*/ 	.short	(.L_31 - .L_30)
.L_30:
        /*00bc*/ 	.word	0x00000000
        /*00c0*/ 	.short	0x0002
        /*00c2*/ 	.short	0x0010
        /*00c4*/ 	.byte	0x00, 0xf4, 0x21, 0x00


	//----- nvinfo : EIATTR_KPARAM_INFO
	.align		4
.L_31:
        /*00c8*/ 	.byte	0x04, 0x17
        /*00ca*/ 	.short	(.L_33 - .L_32)
.L_32:
        /*00cc*/ 	.word	0x00000000
        /*00d0*/ 	.short	0x0001
        /*00d2*/ 	.short	0x0008
        /*00d4*/ 	.byte	0x00, 0xf4, 0x21, 0x00


	//----- nvinfo : EIATTR_KPARAM_INFO
	.align		4
.L_33:
        /*00d8*/ 	.byte	0x04, 0x17
        /*00da*/ 	.short	(.L_35 - .L_34)
.L_34:
        /*00dc*/ 	.word	0x00000000
        /*00e0*/ 	.short	0x0000
        /*00e2*/ 	.short	0x0000
        /*00e4*/ 	.byte	0x00, 0xf4, 0x21, 0x00


	//----- nvinfo : EIATTR_SPARSE_MMA_MASK
	.align		4
.L_35:
        /*00e8*/ 	.byte	0x03, 0x50
        /*00ea*/ 	.short	0x0000


	//----- nvinfo : EIATTR_MAXREG_COUNT
	.align		4
        /*00ec*/ 	.byte	0x03, 0x1b
        /*00ee*/ 	.short	0x00ff


	//----- nvinfo : EIATTR_NUM_BARRIERS
	.align		4
        /*00f0*/ 	.byte	0x02, 0x4c
        /*00f2*/ 	.byte	0x01
	.zero		1


	//----- nvinfo : EIATTR_VRC_CTA_INIT_COUNT
	.align		4
        /*00f4*/ 	.byte	0x02, 0x4a
	.zero		1
	.zero		1


	//----- nvinfo : EIATTR_EXIT_INSTR_OFFSETS
	.align		4
        /*00f8*/ 	.byte	0x04, 0x1c
        /*00fa*/ 	.short	(.L_37 - .L_36)


	//   ....[0]....
.L_36:
        /*00fc*/ 	.word	0x00008540


	//   ....[1]....
        /*0100*/ 	.word	0x00008570


	//----- nvinfo : EIATTR_REQNTID
	.align		4
.L_37:
        /*0104*/ 	.byte	0x04, 0x10
        /*0106*/ 	.short	(.L_39 - .L_38)
.L_38:
        /*0108*/ 	.word	0x00000040
        /*010c*/ 	.word	0x00000001
        /*0110*/ 	.word	0x00000001


	//----- nvinfo : EIATTR_CBANK_PARAM_SIZE
	.align		4
.L_39:
        /*0114*/ 	.byte	0x03, 0x19
        /*0116*/ 	.short	0x0050


	//----- nvinfo : EIATTR_PARAM_CBANK
	.align		4
        /*0118*/ 	.byte	0x04, 0x0a
        /*011a*/ 	.short	(.L_41 - .L_40)
	.align		4
.L_40:
        /*011c*/ 	.word	index@(.nv.constant0.matmul_kernel)
        /*0120*/ 	.short	0x0380
        /*0122*/ 	.short	0x0050


	//----- nvinfo : EIATTR_SW_WAR
	.align		4
.L_41:
        /*0124*/ 	.byte	0x04, 0x36
        /*0126*/ 	.short	(.L_43 - .L_42)
.L_42:
        /*0128*/ 	.word	0x00000008
.L_43:


//--------------------- .nv.compat                --------------------------
	.section	.nv.compat,"",@"SHT_CUDA_COMPAT_INFO"
	.align	4
        /*0000*/ 	.byte	0x02, 0x02, 0x01, 0x00, 0x02, 0x05, 0x05, 0x00, 0x02, 0x03, 0x00, 0x00, 0x02, 0x06, 0x01, 0x00


//--------------------- .nv.callgraph             --------------------------
	.section	.nv.callgraph,"",@"SHT_CUDA_CALLGRAPH"
	.align	4
	.sectionentsize	8
	.align		4
        /*0000*/ 	.word	0x00000000
	.align		4
        /*0004*/ 	.word	0xffffffff
	.align		4
        /*0008*/ 	.word	0x00000000
	.align		4
        /*000c*/ 	.word	0xfffffffe
	.align		4
        /*0010*/ 	.word	0x00000000
	.align		4
        /*0014*/ 	.word	0xfffffffd
	.align		4
        /*0018*/ 	.word	0x00000000
	.align		4
        /*001c*/ 	.word	0xfffffffc


//--------------------- .text.matmul_kernel       --------------------------
	.section	.text.matmul_kernel,"ax",@progbits
	.align	128
        .global         matmul_kernel
        .type           matmul_kernel,@function
        .size           matmul_kernel,(.L_x_4 - matmul_kernel)
        .other          matmul_kernel,@"STO_CUDA_ENTRY STV_DEFAULT"
matmul_kernel:
.text.matmul_kernel:
[----:B------:R-:W0:Y:S08]  /*0000*/  LDC R1, c[0x0][0x37c] ;  /* 0x0000df00ff017b82 */ /* 0x000e300000000800 */
[----:B------:R-:W1:Y:S01]  /*0010*/  LDC.64 R44, c[0x0][0x398] ;  /* 0x0000e600ff2c7b82 */ /* 0x000e620000000a00 */
[----:B------:R-:W2:Y:S01]  /*0020*/  S2R R5, SR_CTAID.X ;  /* 0x0000000000057919 */ /* 0x000ea20000002500 */
[----:B------:R-:W3:Y:S01]  /*0030*/  LDCU UR4, c[0x0][0x3a0] ;  /* 0x00007400ff0477ac */ /* 0x000ee20008000800 */
[----:B------:R-:W4:Y:S01]  /*0040*/  S2R R56, SR_TID.X ;  /* 0x0000000000387919 */ /* 0x000f220000002100 */
[----:B------:R-:W0:Y:S01]  /*0050*/  LDCU.64 UR10, c[0x0][0x358] ;  /* 0x00006b00ff0a77ac */ /* 0x000e220008000a00 */
[----:B------:R-:W0:Y:S01]  /*0060*/  LDCU UR8, c[0x0][0x3a0] ;  /* 0x00007400ff0877ac */ /* 0x000e220008000800 */
[----:B---3--:R-:W-:Y:S01]  /*0070*/  UIADD3 UR4, UPT, UPT, UR4, 0x3f, URZ ;  /* 0x0000003f04047890 */ /* 0x008fe2000fffe0ff */
[----:B-1----:R-:W-:-:S03]  /*0080*/  VIADD R0, R45, 0x3f ;  /* 0x0000003f2d007836 */ /* 0x002fc60000000000 */
[----:B------:R-:W-:Y:S02]  /*0090*/  UISETP.GT.AND UP0, UPT, UR4, 0x3f, UPT ;  /* 0x0000003f0400788c */ /* 0x000fe4000bf04270 */
[----:B------:R-:W-:-:S04]  /*00a0*/  SHF.R.S32.HI R3, RZ, 0x1f, R0 ;  /* 0x0000001fff037819 */ /* 0x000fc80000011400 */
[----:B------:R-:W-:Y:S02]  /*00b0*/  LEA.HI R3, R3, R0, RZ, 0x6 ;  /* 0x0000000003037211 */ /* 0x000fe400078f30ff */
[----:B--2---:R-:W-:Y:S02]  /*00c0*/  IABS R8, R5 ;  /* 0x0000000500087213 */ /* 0x004fe40000000000 */
[----:B------:R-:W-:Y:S02]  /*00d0*/  SHF.R.S32.HI R3, RZ, 0x6, R3 ;  /* 0x00000006ff037819 */ /* 0x000fe40000011403 */
[----:B----4-:R-:W-:Y:S02]  /*00e0*/  SHF.R.U32.HI R191, RZ, 0x4, R56 ;  /* 0x00000004ffbf7819 */ /* 0x010fe40000011638 */
[----:B------:R-:W-:Y:S01]  /*00f0*/  LEA.HI R192, R56, 0x3c, RZ, 0x1c ;  /* 0x0000003c38c07811 */ /* 0x000fe200078fe0ff */
[----:B------:R-:W-:Y:S01]  /*0100*/  IMAD.SHL.U32 R4, R3, 0x8, RZ ;  /* 0x0000000803047824 */ /* 0x000fe200078e00ff */
[----:B------:R-:W-:-:S04]  /*0110*/  SGXT.U32 R191, R191, 0x2 ;  /* 0x00000002bfbf781a */ /* 0x000fc80000000000 */
[-C--:B------:R-:W-:Y:S02]  /*0120*/  IABS R7, R4.reuse ;  /* 0x0000000400077213 */ /* 0x080fe40000000000 */
[----:B------:R-:W-:Y:S02]  /*0130*/  IABS R10, R4 ;  /* 0x00000004000a7213 */ /* 0x000fe40000000000 */
[----:B------:R-:W1:Y:S01]  /*0140*/  I2F.RP R0, R7 ;  /* 0x0000000700007306 */ /* 0x000e620000209400 */
[C---:B------:R-:W-:Y:S02]  /*0150*/  LOP3.LUT R176, R191.reuse, 0x4, RZ, 0xfc, !PT ;  /* 0x00000004bfb07812 */ /* 0x040fe400078efcff */
[C---:B------:R-:W-:Y:S02]  /*0160*/  LOP3.LUT R175, R191.reuse, 0x8, RZ, 0xfc, !PT ;  /* 0x00000008bfaf7812 */ /* 0x040fe400078efcff */
[C---:B------:R-:W-:Y:S02]  /*0170*/  LOP3.LUT R174, R191.reuse, 0xc, RZ, 0xfc, !PT ;  /* 0x0000000cbfae7812 */ /* 0x040fe400078efcff */
[----:B------:R-:W-:-:S02]  /*0180*/  LOP3.LUT R173, R191, 0x10, RZ, 0xfc, !PT ;  /* 0x00000010bfad7812 */ /* 0x000fc400078efcff */
[C---:B------:R-:W-:Y:S02]  /*0190*/  LOP3.LUT R181, R191.reuse, 0x14, RZ, 0xfc, !PT ;  /* 0x00000014bfb57812 */ /* 0x040fe400078efcff */
[C---:B------:R-:W-:Y:S02]  /*01a0*/  LOP3.LUT R182, R191.reuse, 0x18, RZ, 0xfc, !PT ;  /* 0x00000018bfb67812 */ /* 0x040fe400078efcff */
[C---:B------:R-:W-:Y:S01]  /*01b0*/  LOP3.LUT R183, R191.reuse, 0x1c, RZ, 0xfc, !PT ;  /* 0x0000001cbfb77812 */ /* 0x040fe200078efcff */
[----:B-1----:R-:W1:Y:S01]  /*01c0*/  MUFU.RCP R0, R0 ;  /* 0x0000000000007308 */ /* 0x002e620000001000 */
[C---:B------:R-:W-:Y:S02]  /*01d0*/  LOP3.LUT R184, R191.reuse, 0x20, RZ, 0xfc, !PT ;  /* 0x00000020bfb87812 */ /* 0x040fe400078efcff */
[C---:B------:R-:W-:Y:S02]  /*01e0*/  LOP3.LUT R185, R191.reuse, 0x24, RZ, 0xfc, !PT ;  /* 0x00000024bfb97812 */ /* 0x040fe400078efcff */
[----:B------:R-:W-:-:S02]  /*01f0*/  LOP3.LUT R186, R191, 0x28, RZ, 0xfc, !PT ;  /* 0x00000028bfba7812 */ /* 0x000fc400078efcff */
[C---:B------:R-:W-:Y:S02]  /*0200*/  LOP3.LUT R187, R191.reuse, 0x2c, RZ, 0xfc, !PT ;  /* 0x0000002cbfbb7812 */ /* 0x040fe400078efcff */
[C---:B------:R-:W-:Y:S02]  /*0210*/  LOP3.LUT R188, R191.reuse, 0x30, RZ, 0xfc, !PT ;  /* 0x00000030bfbc7812 */ /* 0x040fe400078efcff */
[C---:B------:R-:W-:Y:S02]  /*0220*/  LOP3.LUT R189, R191.reuse, 0x34, RZ, 0xfc, !PT ;  /* 0x00000034bfbd7812 */ /* 0x040fe400078efcff */
[----:B------:R-:W-:Y:S01]  /*0230*/  LOP3.LUT R190, R191, 0x38, RZ, 0xfc, !PT ;  /* 0x00000038bfbe7812 */ /* 0x000fe200078efcff */
[----:B-1----:R-:W-:Y:S01]  /*0240*/  VIADD R2, R0, 0xffffffe ;  /* 0x0ffffffe00027836 */ /* 0x002fe20000000000 */
[----:B------:R-:W-:-:S03]  /*0250*/  IADD3 R0, PT, PT, RZ, -R10, RZ ;  /* 0x8000000aff007210 */ /* 0x000fc60007ffe0ff */
[----:B------:R1:W2:Y:S02]  /*0260*/  F2I.FTZ.U32.TRUNC.NTZ R3, R2 ;  /* 0x0000000200037305 */ /* 0x0002a4000021f000 */
[----:B-1----:R-:W-:Y:S02]  /*0270*/  IMAD.MOV.U32 R2, RZ, RZ, RZ ;  /* 0x000000ffff027224 */ /* 0x002fe400078e00ff */
[----:B--2---:R-:W-:-:S04]  /*0280*/  IMAD.MOV R6, RZ, RZ, -R3 ;  /* 0x000000ffff067224 */ /* 0x004fc800078e0a03 */
[----:B------:R-:W-:Y:S02]  /*0290*/  IMAD R9, R6, R7, RZ ;  /* 0x0000000706097224 */ /* 0x000fe400078e02ff */
[----:B------:R-:W-:Y:S02]  /*02a0*/  IMAD.MOV.U32 R6, RZ, RZ, R8 ;  /* 0x000000ffff067224 */ /* 0x000fe400078e0008 */
[----:B------:R-:W-:-:S06]  /*02b0*/  IMAD.HI.U32 R3, R3, R9, R2 ;  /* 0x0000000903037227 */ /* 0x000fcc00078e0002 */
[----:B------:R-:W-:-:S04]  /*02c0*/  IMAD.HI.U32 R3, R3, R6, RZ ;  /* 0x0000000603037227 */ /* 0x000fc800078e00ff */
[----:B------:R-:W-:-:S05]  /*02d0*/  IMAD R0, R3, R0, R6 ;  /* 0x0000000003007224 */ /* 0x000fca00078e0206 */
[----:B------:R-:W-:-:S13]  /*02e0*/  ISETP.GT.U32.AND P1, PT, R7, R0, PT ;  /* 0x000000000700720c */ /* 0x000fda0003f24070 */
[----:B------:R-:W-:Y:S02]  /*02f0*/  @!P1 IMAD.IADD R0, R0, 0x1, -R7 ;  /* 0x0000000100009824 */ /* 0x000fe400078e0a07 */
[----:B------:R-:W-:Y:S01]  /*0300*/  @!P1 VIADD R3, R3, 0x1 ;  /* 0x0000000103039836 */ /* 0x000fe20000000000 */
[----:B------:R-:W-:Y:S02]  /*0310*/  ISETP.NE.AND P1, PT, R4, RZ, PT ;  /* 0x000000ff0400720c */ /* 0x000fe40003f25270 */
[----:B------:R-:W-:Y:S02]  /*0320*/  ISETP.GE.U32.AND P0, PT, R0, R7, PT ;  /* 0x000000070000720c */ /* 0x000fe40003f06070 */
[----:B------:R-:W-:-:S04]  /*0330*/  LOP3.LUT R0, R5, R4, RZ, 0x3c, !PT ;  /* 0x0000000405007212 */ /* 0x000fc800078e3cff */
[----:B------:R-:W-:Y:S01]  /*0340*/  ISETP.GE.AND P2, PT, R0, RZ, PT ;  /* 0x000000ff0000720c */ /* 0x000fe20003f46270 */
[----:B------:R-:W-:-:S06]  /*0350*/  VIADD R0, R44, 0xf ;  /* 0x0000000f2c007836 */ /* 0x000fcc0000000000 */
[----:B------:R-:W-:-:S04]  /*0360*/  @P0 VIADD R3, R3, 0x1 ;  /* 0x0000000103030836 */ /* 0x000fc80000000000 */
[----:B------:R-:W-:Y:S01]  /*0370*/  IMAD.MOV.U32 R2, RZ, RZ, R3 ;  /* 0x000000ffff027224 */ /* 0x000fe200078e0003 */
[----:B------:R-:W-:-:S03]  /*0380*/  SHF.R.S32.HI R3, RZ, 0x1f, R0 ;  /* 0x0000001fff037819 */ /* 0x000fc60000011400 */
[----:B------:R-:W-:Y:S01]  /*0390*/  @!P2 IMAD.MOV R2, RZ, RZ, -R2 ;  /* 0x000000ffff02a224 */ /* 0x000fe200078e0a02 */
[----:B------:R-:W-:Y:S02]  /*03a0*/  @!P1 LOP3.LUT R2, RZ, R4, RZ, 0x33, !PT ;  /* 0x00000004ff029212 */ /* 0x000fe400078e33ff */
[----:B------:R-:W-:Y:S02]  /*03b0*/  LEA.HI R3, R3, R0, RZ, 0x4 ;  /* 0x0000000003037211 */ /* 0x000fe400078f20ff */
[----:B------:R-:W-:Y:S01]  /*03c0*/  SHF.L.U32 R6, R2, 0x3, RZ ;  /* 0x0000000302067819 */ /* 0x000fe200000006ff */
[----:B------:R-:W-:-:S03]  /*03d0*/  IMAD.MOV R2, RZ, RZ, -R2 ;  /* 0x000000ffff027224 */ /* 0x000fc600078e0a02 */
[----:B------:R-:W-:Y:S01]  /*03e0*/  LEA.HI.SX32 R3, R3, -R6, 0x1c ;  /* 0x8000000603037211 */ /* 0x000fe200078fe2ff */
[----:B------:R-:W-:-:S03]  /*03f0*/  IMAD R4, R4, R2, R5 ;  /* 0x0000000204047224 */ /* 0x000fc600078e0205 */
[----:B------:R-:W-:Y:S02]  /*0400*/  VIMNMX R11, PT, PT, R3, 0x8, PT ;  /* 0x00000008030b7848 */ /* 0x000fe40003fe0100 */
[----:B------:R-:W-:Y:S02]  /*0410*/  IABS R9, R4 ;  /* 0x0000000400097213 */ /* 0x000fe40000000000 */
[----:B------:R-:W-:-:S04]  /*0420*/  IABS R7, R11 ;  /* 0x0000000b00077213 */ /* 0x000fc80000000000 */
[----:B------:R-:W1:Y:S08]  /*0430*/  I2F.RP R0, R7 ;  /* 0x0000000700007306 */ /* 0x000e700000209400 */
[----:B-1----:R-:W1:Y:S02]  /*0440*/  MUFU.RCP R0, R0 ;  /* 0x0000000000007308 */ /* 0x002e640000001000 */
[----:B-1----:R-:W-:-:S06]  /*0450*/  VIADD R3, R0, 0xffffffe ;  /* 0x0ffffffe00037836 */ /* 0x002fcc0000000000 */
[----:B------:R-:W1:Y:S02]  /*0460*/  F2I.FTZ.U32.TRUNC.NTZ R3, R3 ;  /* 0x0000000300037305 */ /* 0x000e64000021f000 */
[----:B-1----:R-:W-:-:S04]  /*0470*/  IMAD.MOV R8, RZ, RZ, -R3 ;  /* 0x000000ffff087224 */ /* 0x002fc800078e0a03 */
[----:B------:R-:W-:Y:S01]  /*0480*/  IMAD.MOV.U32 R2, RZ, RZ, R8 ;  /* 0x000000ffff027224 */ /* 0x000fe200078e0008 */
[----:B------:R-:W-:-:S03]  /*0490*/  IABS R8, R11 ;  /* 0x0000000b00087213 */ /* 0x000fc60000000000 */
[----:B------:R-:W-:Y:S02]  /*04a0*/  IMAD R5, R2, R7, RZ ;  /* 0x0000000702057224 */ /* 0x000fe400078e02ff */
[----:B------:R-:W-:Y:S02]  /*04b0*/  IMAD.MOV.U32 R2, RZ, RZ, RZ ;  /* 0x000000ffff027224 */ /* 0x000fe400078e00ff */
[----:B------:R-:W-:Y:S02]  /*04c0*/  IMAD.MOV R0, RZ, RZ, -R8 ;  /* 0x000000ffff007224 */ /* 0x000fe400078e0a08 */
[----:B------:R-:W-:Y:S01]  /*04d0*/  IMAD.HI.U32 R2, R3, R5, R2 ;  /* 0x0000000503027227 */ /* 0x000fe200078e0002 */
[----:B------:R-:W-:-:S05]  /*04e0*/  LOP3.LUT R3, R56, 0xf, RZ, 0xc0, !PT ;  /* 0x0000000f38037812 */ /* 0x000fca00078ec0ff */
[----:B------:R-:W-:-:S04]  /*04f0*/  IMAD.HI.U32 R2, R2, R9, RZ ;  /* 0x0000000902027227 */ /* 0x000fc800078e00ff */
[----:B------:R-:W-:-:S05]  /*0500*/  IMAD R0, R2, R0, R9 ;  /* 0x0000000002007224 */ /* 0x000fca00078e0209 */
[----:B------:R-:W-:-:S13]  /*0510*/  ISETP.GT.U32.AND P1, PT, R7, R0, PT ;  /* 0x000000000700720c */ /* 0x000fda0003f24070 */
[-C--:B------:R-:W-:Y:S01]  /*0520*/  @!P1 IADD3 R0, PT, PT, R0, -R7.reuse, RZ ;  /* 0x8000000700009210 */ /* 0x080fe20007ffe0ff */
[----:B------:R-:W-:Y:S01]  /*0530*/  @!P1 VIADD R2, R2, 0x1 ;  /* 0x0000000102029836 */ /* 0x000fe20000000000 */
[----:B------:R-:W-:Y:S02]  /*0540*/  ISETP.NE.AND P1, PT, R11, RZ, PT ;  /* 0x000000ff0b00720c */ /* 0x000fe40003f25270 */
[----:B------:R-:W-:Y:S02]  /*0550*/  ISETP.GE.U32.AND P0, PT, R0, R7, PT ;  /* 0x000000070000720c */ /* 0x000fe40003f06070 */
[----:B------:R-:W-:-:S04]  /*0560*/  LOP3.LUT R0, R4, R11, RZ, 0x3c, !PT ;  /* 0x0000000b04007212 */ /* 0x000fc800078e3cff */
[----:B------:R-:W-:-:S07]  /*0570*/  ISETP.GE.AND P2, PT, R0, RZ, PT ;  /* 0x000000ff0000720c */ /* 0x000fce0003f46270 */
[----:B------:R-:W-:-:S06]  /*0580*/  @P0 VIADD R2, R2, 0x1 ;  /* 0x0000000102020836 */ /* 0x000fcc0000000000 */
[----:B------:R-:W-:Y:S01]  /*0590*/  @!P2 IMAD.MOV R2, RZ, RZ, -R2 ;  /* 0x000000ffff02a224 */ /* 0x000fe200078e0a02 */
[----:B------:R-:W-:-:S04]  /*05a0*/  @!P1 LOP3.LUT R2, RZ, R11, RZ, 0x33, !PT ;  /* 0x0000000bff029212 */ /* 0x000fc800078e33ff */
[----:B------:R-:W-:Y:S01]  /*05b0*/  SHF.L.U32 R161, R2, 0x6, RZ ;  /* 0x0000000602a17819 */ /* 0x000fe200000006ff */
[----:B------:R-:W-:-:S04]  /*05c0*/  IMAD.MOV R0, RZ, RZ, -R2 ;  /* 0x000000ffff007224 */ /* 0x000fc800078e0a02 */
[----:B------:R-:W-:-:S04]  /*05d0*/  IMAD R0, R11, R0, R4 ;  /* 0x000000000b007224 */ /* 0x000fc800078e0204 */
[----:B------:R-:W-:-:S04]  /*05e0*/  IMAD.IADD R0, R6, 0x1, R0 ;  /* 0x0000000106007824 */ /* 0x000fc800078e0200 */
[----:B------:R-:W-:Y:S01]  /*05f0*/  IMAD R162, R0, 0x10, R3 ;  /* 0x0000001000a27824 */ /* 0x000fe200078e0203 */
[----:B0-----:R-:W-:Y:S06]  /*0600*/  BRA.U UP0, `(.L_x_0) ;  /* 0x00000001001c7547 */ /* 0x001fec000b800000 */
[C---:B------:R-:W-:Y:S01]  /*0610*/  IMAD.SHL.U32 R172, R56.reuse, 0x10, RZ ;  /* 0x0000001038ac7824 */ /* 0x040fe200078e00ff */
[----:B------:R-:W-:Y:S02]  /*0620*/  LOP3.LUT R171, R56, 0x4, RZ, 0xc0, !PT ;  /* 0x0000000438ab7812 */ /* 0x000fe400078ec0ff */
[----:B------:R-:W-:Y:S02]  /*0630*/  CS2R R68, SRZ ;  /* 0x0000000000447805 */ /* 0x000fe4000001ff00 */
[----:B------:R-:W-:Y:S02]  /*0640*/  CS2R R4, SRZ ;  /* 0x0000000000047805 */ /* 0x000fe4000001ff00 */
[----:B------:R-:W-:Y:S02]  /*0650*/  CS2R R70, SRZ ;  /* 0x0000000000467805 */ /* 0x000fe4000001ff00 */
[----:B------:R-:W-:Y:S01]  /*0660*/  CS2R R2, SRZ ;  /* 0x0000000000027805 */ /* 0x000fe2000001ff00 */
[----:B------:R-:W-:Y:S06]  /*0670*/  BRA `(.L_x_1) ;  /* 0x0000007400607947 */ /* 0x000fec0003800000 */
.L_x_0:
[----:B------:R-:W-:Y:S01]  /*0680*/  IABS R13, R44 ;  /* 0x0000002c000d7213 */ /* 0x000fe20000000000 */
[C---:B------:R-:W-:Y:S01]  /*0690*/  VIADD R12, R161.reuse, 0x3e ;  /* 0x0000003ea10c7836 */ /* 0x040fe20000000000 */
[----:B------:R-:W-:Y:S01]  /*06a0*/  IABS R2, R45 ;  /* 0x0000002d00027213 */ /* 0x000fe20000000000 */
[C---:B------:R-:W-:Y:S01]  /*06b0*/  VIADD R14, R161.reuse, 0x3d ;  /* 0x0000003da10e7836 */ /* 0x040fe20000000000 */
[----:B------:R-:W0:Y:S01]  /*06c0*/  I2F.RP R3, R13 ;  /* 0x0000000d00037306 */ /* 0x000e220000209400 */
[----:B------:R-:W-:Y:S01]  /*06d0*/  ISETP.GE.AND P5, PT, R162, RZ, PT ;  /* 0x000000ffa200720c */ /* 0x000fe20003fa6270 */
[C---:B------:R-:W-:Y:S01]  /*06e0*/  VIADD R15, R161.reuse, 0x3c ;  /* 0x0000003ca10f7836 */ /* 0x040fe20000000000 */
[----:B------:R-:W-:Y:S01]  /*06f0*/  ISETP.GE.AND P4, PT, R12, RZ, PT ;  /* 0x000000ff0c00720c */ /* 0x000fe20003f86270 */
[C---:B------:R-:W-:Y:S01]  /*0700*/  VIADD R18, R161.reuse, 0x37 ;  /* 0x00000037a1127836 */ /* 0x040fe20000000000 */
[----:B------:R-:W-:Y:S01]  /*0710*/  IABS R11, R14 ;  /* 0x0000000e000b7213 */ /* 0x000fe20000000000 */
[C---:B------:R-:W-:Y:S01]  /*0720*/  VIADD R17, R161.reuse, 0x38 ;  /* 0x00000038a1117836 */ /* 0x040fe20000000000 */
[C---:B------:R-:W-:Y:S01]  /*0730*/  IADD3 R19, PT, PT, R161.reuse, 0x36, RZ ;  /* 0x00000036a1137810 */ /* 0x040fe20007ffe0ff */
[----:B------:R-:W1:Y:S01]  /*0740*/  I2F.RP R0, R2 ;  /* 0x0000000200007306 */ /* 0x000e620000209400 */
[C---:B------:R-:W-:Y:S01]  /*0750*/  VIADD R20, R161.reuse, 0x35 ;  /* 0x00000035a1147836 */ /* 0x040fe20000000000 */
[C---:B------:R-:W-:Y:S01]  /*0760*/  IADD3 R66, PT, PT, R161.reuse, 0xa, RZ ;  /* 0x0000000aa1427810 */ /* 0x040fe20007ffe0ff */
[C---:B------:R-:W-:Y:S01]  /*0770*/  VIADD R21, R161.reuse, 0x33 ;  /* 0x00000033a1157836 */ /* 0x040fe20000000000 */
[----:B------:R-:W-:Y:S01]  /*0780*/  IABS R16, R19 ;  /* 0x0000001300107213 */ /* 0x000fe20000000000 */
[C---:B------:R-:W-:Y:S01]  /*0790*/  VIADD R24, R161.reuse, 0x30 ;  /* 0x00000030a1187836 */ /* 0x040fe20000000000 */
[----:B------:R-:W-:Y:S01]  /*07a0*/  IABS R73, R66 ;  /* 0x0000004200497213 */ /* 0x000fe20000000000 */
[C---:B------:R-:W-:Y:S01]  /*07b0*/  VIADD R25, R161.reuse, 0x2f ;  /* 0x0000002fa1197836 */ /* 0x040fe20000000000 */
[----:B0-----:R-:W0:Y:S01]  /*07c0*/  MUFU.RCP R3, R3 ;  /* 0x0000000300037308 */ /* 0x001e220000001000 */
[C---:B------:R-:W-:Y:S01]  /*07d0*/  VIADD R27, R161.reuse, 0x2d ;  /* 0x0000002da11b7836 */ /* 0x040fe20000000000 */
[----:B------:R-:W-:Y:S01]  /*07e0*/  IABS R22, R24 ;  /* 0x0000001800167213 */ /* 0x000fe20000000000 */
[C---:B------:R-:W-:Y:S01]  /*07f0*/  VIADD R28, R161.reuse, 0x2c ;  /* 0x0000002ca11c7836 */ /* 0x040fe20000000000 */
[----:B------:R-:W-:Y:S01]  /*0800*/  IABS R23, R25 ;  /* 0x0000001900177213 */ /* 0x000fe20000000000 */
[C---:B------:R-:W-:Y:S01]  /*0810*/  VIADD R31, R161.reuse, 0x2a ;  /* 0x0000002aa11f7836 */ /* 0x040fe20000000000 */
[C---:B------:R-:W-:Y:S01]  /*0820*/  IADD3 R74, PT, PT, R161.reuse, 0x6, RZ ;  /* 0x00000006a14a7810 */ /* 0x040fe20007ffe0ff */
[C---:B------:R-:W-:Y:S01]  /*0830*/  VIADD R33, R161.reuse, 0x28 ;  /* 0x00000028a1217836 */ /* 0x040fe20000000000 */
[----:B-1----:R-:W1:Y:S01]  /*0840*/  MUFU.RCP R0, R0 ;  /* 0x0000000000007308 */ /* 0x002e620000001000 */
[----:B------:R-:W-:Y:S01]  /*0850*/  IABS R26, R28 ;  /* 0x0000001c001a7213 */ /* 0x000fe20000000000 */
[C---:B------:R-:W-:Y:S01]  /*0860*/  VIADD R32, R161.reuse, 0x29 ;  /* 0x00000029a1207836 */ /* 0x040fe20000000000 */
[----:B------:R-:W-:Y:S01]  /*0870*/  IABS R81, R74 ;  /* 0x0000004a00517213 */ /* 0x000fe20000000000 */
[C---:B------:R-:W-:Y:S01]  /*0880*/  VIADD R34, R161.reuse, 0x27 ;  /* 0x00000027a1227836 */ /* 0x040fe20000000000 */
[----:B------:R-:W-:Y:S01]  /*0890*/  IABS R30, R33 ;  /* 0x00000021001e7213 */ /* 0x000fe20000000000 */
[C---:B------:R-:W-:Y:S01]  /*08a0*/  VIADD R35, R161.reuse, 0x26 ;  /* 0x00000026a1237836 */ /* 0x040fe20000000000 */
[----:B------:R-:W-:Y:S01]  /*08b0*/  IABS R29, R32 ;  /* 0x00000020001d7213 */ /* 0x000fe20000000000 */
[C---:B------:R-:W-:Y:S01]  /*08c0*/  VIADD R41, R161.reuse, 0x21 ;  /* 0x00000021a1297836 */ /* 0x040fe20000000000 */
[----:B------:R-:W-:Y:S01]  /*08d0*/  IADD3 R78, PT, PT, R161, 0x4, RZ ;  /* 0x00000004a14e7810 */ /* 0x000fe20007ffe0ff */
[----:B0-----:R-:W-:Y:S01]  /*08e0*/  VIADD R6, R3, 0xffffffe ;  /* 0x0ffffffe03067836 */ /* 0x001fe20000000000 */
[----:B------:R-:W-:Y:S01]  /*08f0*/  IABS R60, R161 ;  /* 0x000000a1003c7213 */ /* 0x000fe20000000000 */
[C---:B------:R-:W-:Y:S01]  /*0900*/  VIADD R39, R161.reuse, 0x22 ;  /* 0x00000022a1277836 */ /* 0x040fe20000000000 */
[----:B------:R-:W-:Y:S01]  /*0910*/  IABS R37, R41 ;  /* 0x0000002900257213 */ /* 0x000fe20000000000 */
[----:B------:R0:W2:Y:S01]  /*0920*/  F2I.FTZ.U32.TRUNC.NTZ R7, R6 ;  /* 0x0000000600077305 */ /* 0x0000a2000021f000 */
[C---:B------:R-:W-:Y:S01]  /*0930*/  VIADD R43, R161.reuse, 0x20 ;  /* 0x00000020a12b7836 */ /* 0x040fe20000000000 */
[----:B------:R-:W-:Y:S01]  /*0940*/  IABS R85, R78 ;  /* 0x0000004e00557213 */ /* 0x000fe20000000000 */
[----:B-1----:R-:W-:Y:S01]  /*0950*/  VIADD R4, R0, 0xffffffe ;  /* 0x0ffffffe00047836 */ /* 0x002fe20000000000 */
[----:B------:R-:W-:Y:S01]  /*0960*/  IABS R36, R39 ;  /* 0x0000002700247213 */ /* 0x000fe20000000000 */
[C---:B------:R-:W-:Y:S01]  /*0970*/  VIADD R0, R161.reuse, 0x3f ;  /* 0x0000003fa1007836 */ /* 0x040fe20000000000 */
[----:B------:R-:W-:Y:S01]  /*0980*/  IABS R38, R43 ;  /* 0x0000002b00267213 */ /* 0x000fe20000000000 */
[C---:B------:R-:W-:Y:S01]  /*0990*/  VIADD R46, R161.reuse, 0x1e ;  /* 0x0000001ea12e7836 */ /* 0x040fe20000000000 */
[----:B------:R1:W3:Y:S01]  /*09a0*/  F2I.FTZ.U32.TRUNC.NTZ R5, R4 ;  /* 0x0000000400057305 */ /* 0x0002e2000021f000 */
[----:B0-----:R-:W-:Y:S01]  /*09b0*/  IMAD.MOV.U32 R6, RZ, RZ, RZ ;  /* 0x000000ffff067224 */ /* 0x001fe200078e00ff */
[----:B------:R-:W-:Y:S01]  /*09c0*/  ISETP.GE.AND P2, PT, R0, RZ, PT ;  /* 0x000000ff0000720c */ /* 0x000fe20003f46270 */
[C---:B------:R-:W-:Y:S01]  /*09d0*/  VIADD R47, R161.reuse, 0x1d ;  /* 0x0000001da12f7836 */ /* 0x040fe20000000000 */
[----:B------:R-:W0:Y:S01]  /*09e0*/  LDCU UR5, c[0x0][0x3a4] ;  /* 0x00007480ff0577ac */ /* 0x000e220008000800 */
[C---:B------:R-:W-:Y:S01]  /*09f0*/  VIADD R48, R161.reuse, 0x1c ;  /* 0x0000001ca1307836 */ /* 0x040fe20000000000 */
[----:B------:R-:W4:Y:S01]  /*0a00*/  LDC R177, c[0x0][0x3a8] ;  /* 0x0000ea00ffb17b82 */ /* 0x000f220000000800 */
[--C-:B--2---:R-:W-:Y:S01]  /*0a10*/  IMAD.MOV R8, RZ, RZ, -R7.reuse ;  /* 0x000000ffff087224 */ /* 0x104fe200078e0a07 */
[----:B------:R-:W-:Y:S01]  /*0a20*/  IABS R40, R47 ;  /* 0x0000002f00287213 */ /* 0x000fe20000000000 */
[----:B-1----:R-:W-:Y:S01]  /*0a30*/  IMAD.MOV.U32 R4, RZ, RZ, RZ ;  /* 0x000000ffff047224 */ /* 0x002fe200078e00ff */
[----:B------:R-:W-:Y:S01]  /*0a40*/  IABS R42, R48 ;  /* 0x00000030002a7213 */ /* 0x000fe20000000000 */
[----:B------:R-:W-:Y:S01]  /*0a50*/  IMAD R9, R8, R13, RZ ;  /* 0x0000000d08097224 */ /* 0x000fe200078e02ff */
[----:B------:R-:W-:Y:S01]  /*0a60*/  IABS R8, R162 ;  /* 0x000000a200087213 */ /* 0x000fe20000000000 */
[----:B------:R-:W-:Y:S01]  /*0a70*/  VIADD R49, R161, 0x1a ;  /* 0x0000001aa1317836 */ /* 0x000fe20000000000 */
[----:B------:R-:W-:Y:S01]  /*0a80*/  LOP3.LUT R171, R56, 0x4, RZ, 0xc0, !PT ;  /* 0x0000000438ab7812 */ /* 0x000fe200078ec0ff */
[----:B------:R-:W-:Y:S01]  /*0a90*/  IMAD.HI.U32 R7, R7, R9, R6 ;  /* 0x0000000907077227 */ /* 0x000fe200078e0006 */
[----:B------:R-:W-:-:S02]  /*0aa0*/  IABS R6, R0 ;  /* 0x0000000000067213 */ /* 0x000fc40000000000 */
[----:B------:R-:W-:Y:S01]  /*0ab0*/  IABS R9, R12 ;  /* 0x0000000c00097213 */ /* 0x000fe20000000000 */
[----:B---3--:R-:W-:Y:S02]  /*0ac0*/  IMAD.MOV R3, RZ, RZ, -R5 ;  /* 0x000000ffff037224 */ /* 0x008fe400078e0a05 */
[----:B------:R-:W-:-:S04]  /*0ad0*/  IMAD.HI.U32 R7, R7, R8, RZ ;  /* 0x0000000807077227 */ /* 0x000fc800078e00ff */
[----:B------:R-:W-:Y:S01]  /*0ae0*/  VIADD R52, R161, 0x16 ;  /* 0x00000016a1347836 */ /* 0x000fe20000000000 */
[----:B------:R-:W-:Y:S01]  /*0af0*/  IADD3 R7, PT, PT, -R7, RZ, RZ ;  /* 0x000000ff07077210 */ /* 0x000fe20007ffe1ff */
[C---:B------:R-:W-:Y:S02]  /*0b00*/  VIADD R54, R161.reuse, 0x13 ;  /* 0x00000013a1367836 */ /* 0x040fe40000000000 */
[----:B------:R-:W-:Y:S01]  /*0b10*/  VIADD R58, R161, 0xd ;  /* 0x0000000da13a7836 */ /* 0x000fe20000000000 */
[----:B------:R-:W-:Y:S01]  /*0b20*/  IABS R50, R52 ;  /* 0x0000003400327213 */ /* 0x000fe20000000000 */
[----:B------:R-:W-:Y:S01]  /*0b30*/  IMAD R8, R13, R7, R8 ;  /* 0x000000070d087224 */ /* 0x000fe200078e0208 */
[----:B------:R-:W-:Y:S01]  /*0b40*/  IABS R55, R54 ;  /* 0x0000003600377213 */ /* 0x000fe20000000000 */
[----:B------:R-:W-:Y:S01]  /*0b50*/  IMAD R7, R3, R2, RZ ;  /* 0x0000000203077224 */ /* 0x000fe200078e02ff */
[----:B------:R-:W-:Y:S01]  /*0b60*/  IABS R67, R58 ;  /* 0x0000003a00437213 */ /* 0x000fe20000000000 */
[----:B------:R-:W-:Y:S01]  /*0b70*/  VIADD R64, R161, 0xb ;  /* 0x0000000ba1407836 */ /* 0x000fe20000000000 */
[----:B------:R-:W-:Y:S01]  /*0b80*/  ISETP.GT.U32.AND P0, PT, R13, R8, PT ;  /* 0x000000080d00720c */ /* 0x000fe20003f04070 */
[----:B------:R-:W-:-:S03]  /*0b90*/  IMAD.HI.U32 R7, R5, R7, R4 ;  /* 0x0000000705077227 */ /* 0x000fc600078e0004 */
[----:B------:R-:W-:Y:S01]  /*0ba0*/  IABS R71, R64 ;  /* 0x0000004000477213 */ /* 0x000fe20000000000 */
[----:B------:R-:W-:Y:S02]  /*0bb0*/  VIADD R62, R161, 0xc ;  /* 0x0000000ca13e7836 */ /* 0x000fe40000000000 */
[----:B------:R-:W-:-:S03]  /*0bc0*/  IMAD.HI.U32 R3, R7, R6, RZ ;  /* 0x0000000607037227 */ /* 0x000fc600078e00ff */
[----:B------:R-:W-:Y:S01]  /*0bd0*/  IABS R69, R62 ;  /* 0x0000003e00457213 */ /* 0x000fe20000000000 */
[----:B------:R-:W-:-:S04]  /*0be0*/  IMAD.HI.U32 R4, R7, R9, RZ ;  /* 0x0000000907047227 */ /* 0x000fc800078e00ff */
[----:B------:R-:W-:Y:S01]  /*0bf0*/  @!P0 IMAD.IADD R8, R8, 0x1, -R13 ;  /* 0x0000000108088824 */ /* 0x000fe200078e0a0d */
[----:B------:R-:W-:Y:S01]  /*0c00*/  IADD3 R10, PT, PT, -R4, RZ, RZ ;  /* 0x000000ff040a7210 */ /* 0x000fe20007ffe1ff */
[----:B------:R-:W-:Y:S01]  /*0c10*/  IMAD.MOV R3, RZ, RZ, -R3 ;  /* 0x000000ffff037224 */ /* 0x000fe200078e0a03 */
[----:B------:R-:W-:Y:S01]  /*0c20*/  ISETP.GE.AND P0, PT, R14, RZ, PT ;  /* 0x000000ff0e00720c */ /* 0x000fe20003f06270 */
[----:B------:R-:W-:Y:S01]  /*0c30*/  IMAD.HI.U32 R5, R7, R11, RZ ;  /* 0x0000000b07057227 */ /* 0x000fe200078e00ff */
[----:B------:R-:W-:-:S03]  /*0c40*/  ISETP.GT.U32.AND P3, PT, R13, R8, PT ;  /* 0x000000080d00720c */ /* 0x000fc60003f64070 */
[C---:B------:R-:W-:Y:S02]  /*0c50*/  IMAD R4, R2.reuse, R3, R6 ;  /* 0x0000000302047224 */ /* 0x040fe400078e0206 */
[C---:B------:R-:W-:Y:S01]  /*0c60*/  IMAD R3, R2.reuse, R10, R9 ;  /* 0x0000000a02037224 */ /* 0x040fe200078e0209 */
[----:B------:R-:W-:Y:S01]  /*0c70*/  IABS R9, R15 ;  /* 0x0000000f00097213 */ /* 0x000fe20000000000 */
[----:B------:R-:W-:Y:S01]  /*0c80*/  IMAD.MOV R5, RZ, RZ, -R5 ;  /* 0x000000ffff057224 */ /* 0x000fe200078e0a05 */
[C---:B------:R-:W-:Y:S01]  /*0c90*/  ISETP.GT.U32.AND P1, PT, R2.reuse, R4, PT ;  /* 0x000000040200720c */ /* 0x040fe20003f24070 */
[C---:B------:R-:W-:Y:S01]  /*0ca0*/  VIADD R14, R161.reuse, 0x3a ;  /* 0x0000003aa10e7836 */ /* 0x040fe20000000000 */
[C---:B------:R-:W-:Y:S01]  /*0cb0*/  ISETP.GT.U32.AND P6, PT, R2.reuse, R3, PT ;  /* 0x000000030200720c */ /* 0x040fe20003fc4070 */
[----:B------:R-:W-:Y:S02]  /*0cc0*/  IMAD R5, R2, R5, R11 ;  /* 0x0000000502057224 */ /* 0x000fe400078e020b */
[----:B------:R-:W-:Y:S01]  /*0cd0*/  @!P3 IMAD.IADD R8, R8, 0x1, -R13 ;  /* 0x000000010808b824 */ /* 0x000fe200078e0a0d */
[----:B------:R-:W-:Y:S01]  /*0ce0*/  IABS R12, R14 ;  /* 0x0000000e000c7213 */ /* 0x000fe20000000000 */
[----:B------:R-:W-:Y:S01]  /*0cf0*/  VIADD R13, R161, 0x3b ;  /* 0x0000003ba10d7836 */ /* 0x000fe20000000000 */
[----:B------:R-:W-:Y:S01]  /*0d00*/  ISETP.NE.AND P3, PT, R44, RZ, PT ;  /* 0x000000ff2c00720c */ /* 0x000fe20003f65270 */
[----:B------:R-:W-:-:S02]  /*0d10*/  IMAD.MOV.U32 R0, RZ, RZ, R8 ;  /* 0x000000ffff007224 */ /* 0x000fc400078e0008 */
[----:B------:R-:W-:Y:S01]  /*0d20*/  IMAD.HI.U32 R6, R7, R9, RZ ;  /* 0x0000000907067227 */ /* 0x000fe200078e00ff */
[----:B------:R-:W-:-:S03]  /*0d30*/  IABS R10, R13 ;  /* 0x0000000d000a7213 */ /* 0x000fc60000000000 */
[----:B------:R-:W-:Y:S01]  /*0d40*/  @!P1 IMAD.IADD R4, R4, 0x1, -R2 ;  /* 0x0000000104049824 */ /* 0x000fe200078e0a02 */
[----:B------:R-:W-:Y:S01]  /*0d50*/  @!P6 IADD3 R3, PT, PT, R3, -R2, RZ ;  /* 0x800000020303e210 */ /* 0x000fe20007ffe0ff */
[----:B------:R-:W-:Y:S01]  /*0d60*/  @!P5 IMAD.MOV R0, RZ, RZ, -R0 ;  /* 0x000000ffff00d224 */ /* 0x000fe200078e0a00 */
[C---:B------:R-:W-:Y:S01]  /*0d70*/  ISETP.GT.U32.AND P5, PT, R2.reuse, R5, PT ;  /* 0x000000050200720c */ /* 0x040fe20003fa4070 */
[----:B------:R-:W-:Y:S01]  /*0d80*/  IMAD.MOV R6, RZ, RZ, -R6 ;  /* 0x000000ffff067224 */ /* 0x000fe200078e0a06 */
[C---:B------:R-:W-:Y:S01]  /*0d90*/  ISETP.GT.U32.AND P6, PT, R2.reuse, R4, PT ;  /* 0x000000040200720c */ /* 0x040fe20003fc4070 */
[----:B------:R-:W-:Y:S01]  /*0da0*/  IMAD.HI.U32 R8, R7, R10, RZ ;  /* 0x0000000a07087227 */ /* 0x000fe200078e00ff */
[C---:B------:R-:W-:Y:S02]  /*0db0*/  ISETP.GT.U32.AND P1, PT, R2.reuse, R3, PT ;  /* 0x000000030200720c */ /* 0x040fe40003f24070 */
[----:B------:R-:W-:Y:S01]  /*0dc0*/  @!P3 LOP3.LUT R0, RZ, R44, RZ, 0x33, !PT ;  /* 0x0000002cff00b212 */ /* 0x000fe200078e33ff */
[----:B------:R-:W-:Y:S01]  /*0dd0*/  IMAD R6, R2, R6, R9 ;  /* 0x0000000602067224 */ /* 0x000fe200078e0209 */
[----:B------:R-:W-:Y:S01]  /*0de0*/  ISETP.GE.AND P3, PT, R15, RZ, PT ;  /* 0x000000ff0f00720c */ /* 0x000fe20003f66270 */
[----:B------:R-:W-:Y:S01]  /*0df0*/  IMAD.HI.U32 R9, R7, R12, RZ ;  /* 0x0000000c07097227 */ /* 0x000fe200078e00ff */
[----:B------:R-:W-:-:S03]  /*0e00*/  IABS R15, R18 ;  /* 0x00000012000f7213 */ /* 0x000fc60000000000 */
[--C-:B------:R-:W-:Y:S01]  /*0e10*/  @!P5 IMAD.IADD R5, R5, 0x1, -R2.reuse ;  /* 0x000000010505d824 */ /* 0x100fe200078e0a02 */
[----:B------:R-:W-:Y:S01]  /*0e20*/  IADD3 R9, PT, PT, -R9, RZ, RZ ;  /* 0x000000ff09097210 */ /* 0x000fe20007ffe1ff */
[--C-:B------:R-:W-:Y:S01]  /*0e30*/  @!P6 IMAD.IADD R4, R4, 0x1, -R2.reuse ;  /* 0x000000010404e824 */ /* 0x100fe200078e0a02 */
[C---:B------:R-:W-:Y:S01]  /*0e40*/  ISETP.GT.U32.AND P6, PT, R2.reuse, R6, PT ;  /* 0x000000060200720c */ /* 0x040fe20003fc4070 */
[----:B------:R-:W-:Y:S01]  /*0e50*/  @!P1 IMAD.IADD R3, R3, 0x1, -R2 ;  /* 0x0000000103039824 */ /* 0x000fe200078e0a02 */
[----:B------:R-:W-:Y:S01]  /*0e60*/  ISETP.GE.AND P1, PT, R13, RZ, PT ;  /* 0x000000ff0d00720c */ /* 0x000fe20003f26270 */
[----:B------:R-:W-:Y:S01]  /*0e70*/  @!P2 IMAD.MOV R4, RZ, RZ, -R4 ;  /* 0x000000ffff04a224 */ /* 0x000fe200078e0a04 */
[----:B------:R-:W-:Y:S01]  /*0e80*/  ISETP.GT.U32.AND P2, PT, R2, R5, PT ;  /* 0x000000050200720c */ /* 0x000fe20003f44070 */
[----:B------:R-:W-:Y:S01]  /*0e90*/  IMAD.MOV R11, RZ, RZ, -R8 ;  /* 0x000000ffff0b7224 */ /* 0x000fe200078e0a08 */
[----:B------:R-:W-:Y:S01]  /*0ea0*/  ISETP.GE.AND P5, PT, R14, RZ, PT ;  /* 0x000000ff0e00720c */ /* 0x000fe20003fa6270 */
[----:B------:R-:W-:Y:S01]  /*0eb0*/  VIADD R13, R161, 0x39 ;  /* 0x00000039a10d7836 */ /* 0x000fe20000000000 */
[----:B------:R-:W-:Y:S01]  /*0ec0*/  IABS R14, R17 ;  /* 0x00000011000e7213 */ /* 0x000fe20000000000 */
[----:B------:R-:W-:-:S02]  /*0ed0*/  IMAD R8, R2, R11, R10 ;  /* 0x0000000b02087224 */ /* 0x000fc400078e020a */
[C---:B------:R-:W-:Y:S01]  /*0ee0*/  IMAD R9, R2.reuse, R9, R12 ;  /* 0x0000000902097224 */ /* 0x040fe200078e020c */
[----:B------:R-:W-:Y:S01]  /*0ef0*/  IABS R11, R13 ;  /* 0x0000000d000b7213 */ /* 0x000fe20000000000 */
[----:B------:R-:W-:Y:S01]  /*0f00*/  @!P4 IMAD.MOV R3, RZ, RZ, -R3 ;  /* 0x000000ffff03c224 */ /* 0x000fe200078e0a03 */
[----:B------:R-:W-:Y:S01]  /*0f10*/  ISETP.GT.U32.AND P4, PT, R2, R8, PT ;  /* 0x000000080200720c */ /* 0x000fe20003f84070 */
[----:B------:R-:W-:Y:S02]  /*0f20*/  @!P6 IMAD.IADD R6, R6, 0x1, -R2 ;  /* 0x000000010606e824 */ /* 0x000fe400078e0a02 */
[----:B------:R-:W-:-:S03]  /*0f30*/  IMAD.HI.U32 R10, R7, R11, RZ ;  /* 0x0000000b070a7227 */ /* 0x000fc600078e00ff */
[C---:B------:R-:W-:Y:S01]  /*0f40*/  ISETP.GT.U32.AND P6, PT, R2.reuse, R6, PT ;  /* 0x000000060200720c */ /* 0x040fe20003fc4070 */
[----:B------:R-:W-:Y:S01]  /*0f50*/  @!P2 IMAD.IADD R5, R5, 0x1, -R2 ;  /* 0x000000010505a824 */ /* 0x000fe200078e0a02 */
[----:B------:R-:W-:Y:S01]  /*0f60*/  ISETP.GT.U32.AND P2, PT, R2, R9, PT ;  /* 0x000000090200720c */ /* 0x000fe20003f44070 */
[----:B------:R-:W-:Y:S02]  /*0f70*/  IMAD.MOV R10, RZ, RZ, -R10 ;  /* 0x000000ffff0a7224 */ /* 0x000fe400078e0a0a */
[----:B------:R-:W-:Y:S01]  /*0f80*/  IMAD.HI.U32 R12, R7, R15, RZ ;  /* 0x0000000f070c7227 */ /* 0x000fe200078e00ff */
[----:B------:R-:W-:-:S03]  /*0f90*/  @!P0 IADD3 R5, PT, PT, -R5, RZ, RZ ;  /* 0x000000ff05058210 */ /* 0x000fc60007ffe1ff */
[----:B------:R-:W-:Y:S02]  /*0fa0*/  IMAD R10, R2, R10, R11 ;  /* 0x0000000a020a7224 */ /* 0x000fe400078e020b */
[--C-:B------:R-:W-:Y:S02]  /*0fb0*/  @!P4 IMAD.IADD R8, R8, 0x1, -R2.reuse ;  /* 0x000000010808c824 */ /* 0x100fe400078e0a02 */
[--C-:B------:R-:W-:Y:S01]  /*0fc0*/  @!P6 IMAD.IADD R6, R6, 0x1, -R2.reuse ;  /* 0x000000010606e824 */ /* 0x100fe200078e0a02 */
[C---:B------:R-:W-:Y:S01]  /*0fd0*/  ISETP.GT.U32.AND P4, PT, R2.reuse, R10, PT ;  /* 0x0000000a0200720c */ /* 0x040fe20003f84070 */
[----:B------:R-:W-:Y:S01]  /*0fe0*/  @!P2 IMAD.IADD R9, R9, 0x1, -R2 ;  /* 0x000000010909a824 */ /* 0x000fe200078e0a02 */
[----:B------:R-:W-:Y:S01]  /*0ff0*/  ISETP.GE.AND P6, PT, R13, RZ, PT ;  /* 0x000000ff0d00720c */ /* 0x000fe20003fc6270 */
[----:B------:R-:W-:Y:S01]  /*1000*/  IMAD.HI.U32 R13, R7, R16, RZ ;  /* 0x00000010070d7227 */ /* 0x000fe200078e00ff */
[C---:B------:R-:W-:Y:S02]  /*1010*/  ISETP.GT.U32.AND P2, PT, R2.reuse, R8, PT ;  /* 0x000000080200720c */ /* 0x040fe40003f44070 */
[----:B------:R-:W-:Y:S01]  /*1020*/  ISETP.GT.U32.AND P0, PT, R2, R9, PT ;  /* 0x000000090200720c */ /* 0x000fe20003f04070 */
[----:B------:R-:W-:-:S02]  /*1030*/  IMAD.MOV R13, RZ, RZ, -R13 ;  /* 0x000000ffff0d7224 */ /* 0x000fc400078e0a0d */
[----:B------:R-:W-:-:S04]  /*1040*/  IMAD.HI.U32 R11, R7, R14, RZ ;  /* 0x0000000e070b7227 */ /* 0x000fc800078e00ff */
[----:B------:R-:W-:Y:S02]  /*1050*/  @!P4 IMAD.IADD R10, R10, 0x1, -R2 ;  /* 0x000000010a0ac824 */ /* 0x000fe400078e0a02 */
[C---:B------:R-:W-:Y:S02]  /*1060*/  IMAD R13, R2.reuse, R13, R16 ;  /* 0x0000000d020d7224 */ /* 0x040fe400078e0210 */
[----:B------:R-:W-:Y:S01]  /*1070*/  IMAD.MOV R12, RZ, RZ, -R12 ;  /* 0x000000ffff0c7224 */ /* 0x000fe200078e0a0c */
[----:B------:R-:W-:Y:S01]  /*1080*/  ISETP.GT.U32.AND P4, PT, R2, R10, PT ;  /* 0x0000000a0200720c */ /* 0x000fe20003f84070 */
[----:B------:R-:W-:Y:S01]  /*1090*/  @!P0 IMAD.IADD R9, R9, 0x1, -R2 ;  /* 0x0000000109098824 */ /* 0x000fe200078e0a02 */
[----:B------:R-:W-:Y:S01]  /*10a0*/  @!P2 IADD3 R8, PT, PT, R8, -R2, RZ ;  /* 0x800000020808a210 */ /* 0x000fe20007ffe0ff */
[----:B------:R-:W-:Y:S02]  /*10b0*/  IMAD.MOV R11, RZ, RZ, -R11 ;  /* 0x000000ffff0b7224 */ /* 0x000fe400078e0a0b */
[----:B------:R-:W-:Y:S01]  /*10c0*/  @!P5 IMAD.MOV R9, RZ, RZ, -R9 ;  /* 0x000000ffff09d224 */ /* 0x000fe200078e0a09 */
[C---:B------:R-:W-:Y:S01]  /*10d0*/  ISETP.GT.U32.AND P5, PT, R2.reuse, R13, PT ;  /* 0x0000000d0200720c */ /* 0x040fe20003fa4070 */
[C---:B------:R-:W-:Y:S01]  /*10e0*/  IMAD R12, R2.reuse, R12, R15 ;  /* 0x0000000c020c7224 */ /* 0x040fe200078e020f */
[----:B------:R-:W-:Y:S01]  /*10f0*/  IABS R15, R20 ;  /* 0x00000014000f7213 */ /* 0x000fe20000000000 */
[----:B------:R-:W-:-:S02]  /*1100*/  IMAD R11, R2, R11, R14 ;  /* 0x0000000b020b7224 */ /* 0x000fc400078e020e */
[----:B------:R-:W-:Y:S01]  /*1110*/  @!P3 IMAD.MOV R6, RZ, RZ, -R6 ;  /* 0x000000ffff06b224 */ /* 0x000fe200078e0a06 */
[----:B------:R-:W-:Y:S01]  /*1120*/  ISETP.GE.AND P3, PT, R17, RZ, PT ;  /* 0x000000ff1100720c */ /* 0x000fe20003f66270 */
[--C-:B------:R-:W-:Y:S01]  /*1130*/  @!P4 IMAD.IADD R10, R10, 0x1, -R2.reuse ;  /* 0x000000010a0ac824 */ /* 0x100fe200078e0a02 */
[----:B------:R-:W-:Y:S01]  /*1140*/  ISETP.GE.AND P4, PT, R19, RZ, PT ;  /* 0x000000ff1300720c */ /* 0x000fe20003f86270 */
[----:B------:R-:W-:Y:S01]  /*1150*/  IMAD.HI.U32 R14, R7, R15, RZ ;  /* 0x0000000f070e7227 */ /* 0x000fe200078e00ff */
[C---:B------:R-:W-:Y:S02]  /*1160*/  ISETP.GT.U32.AND P2, PT, R2.reuse, R11, PT ;  /* 0x0000000b0200720c */ /* 0x040fe40003f44070 */
[----:B------:R-:W-:Y:S01]  /*1170*/  ISETP.GT.U32.AND P0, PT, R2, R12, PT ;  /* 0x0000000c0200720c */ /* 0x000fe20003f04070 */
[----:B------:R-:W-:Y:S01]  /*1180*/  VIADD R19, R161, 0x34 ;  /* 0x00000034a1137836 */ /* 0x000fe20000000000 */
[----:B------:R-:W-:Y:S01]  /*1190*/  IADD3 R14, PT, PT, -R14, RZ, RZ ;  /* 0x000000ff0e0e7210 */ /* 0x000fe20007ffe1ff */
[----:B------:R-:W-:-:S02]  /*11a0*/  @!P5 IMAD.IADD R13, R13, 0x1, -R2 ;  /* 0x000000010d0dd824 */ /* 0x000fc400078e0a02 */
[----:B------:R-:W-:Y:S01]  /*11b0*/  @!P1 IMAD.MOV R8, RZ, RZ, -R8 ;  /* 0x000000ffff089224 */ /* 0x000fe200078e0a08 */
[----:B------:R-:W-:Y:S01]  /*11c0*/  IABS R17, R19 ;  /* 0x0000001300117213 */ /* 0x000fe20000000000 */
[C---:B------:R-:W-:Y:S01]  /*11d0*/  IMAD R14, R2.reuse, R14, R15 ;  /* 0x0000000e020e7224 */ /* 0x040fe200078e020f */
[----:B------:R-:W-:Y:S01]  /*11e0*/  ISETP.GT.U32.AND P5, PT, R2, R13, PT ;  /* 0x0000000d0200720c */ /* 0x000fe20003fa4070 */
[----:B------:R-:W-:Y:S01]  /*11f0*/  @!P6 IMAD.MOV R10, RZ, RZ, -R10 ;  /* 0x000000ffff0ae224 */ /* 0x000fe200078e0a0a */
[----:B------:R-:W-:Y:S01]  /*1200*/  ISETP.GE.AND P1, PT, R18, RZ, PT ;  /* 0x000000ff1200720c */ /* 0x000fe20003f26270 */
[----:B------:R-:W-:Y:S01]  /*1210*/  IMAD.HI.U32 R15, R7, R17, RZ ;  /* 0x00000011070f7227 */ /* 0x000fe200078e00ff */
[----:B------:R-:W-:Y:S02]  /*1220*/  IABS R18, R21 ;  /* 0x0000001500127213 */ /* 0x000fe40000000000 */
[----:B------:R-:W-:Y:S01]  /*1230*/  ISETP.GT.U32.AND P6, PT, R2, R14, PT ;  /* 0x0000000e0200720c */ /* 0x000fe20003fc4070 */
[----:B------:R-:W-:-:S02]  /*1240*/  @!P2 IMAD.IADD R11, R11, 0x1, -R2 ;  /* 0x000000010b0ba824 */ /* 0x000fc400078e0a02 */
[----:B------:R-:W-:Y:S02]  /*1250*/  IMAD.MOV R15, RZ, RZ, -R15 ;  /* 0x000000ffff0f7224 */ /* 0x000fe400078e0a0f */
[----:B------:R-:W-:Y:S01]  /*1260*/  IMAD.HI.U32 R16, R7, R18, RZ ;  /* 0x0000001207107227 */ /* 0x000fe200078e00ff */
[----:B------:R-:W-:-:S03]  /*1270*/  ISETP.GT.U32.AND P2, PT, R2, R11, PT ;  /* 0x0000000b0200720c */ /* 0x000fc60003f44070 */
[----:B------:R-:W-:Y:S02]  /*1280*/  @!P0 IMAD.IADD R12, R12, 0x1, -R2 ;  /* 0x000000010c0c8824 */ /* 0x000fe400078e0a02 */
[C---:B------:R-:W-:Y:S02]  /*1290*/  IMAD R15, R2.reuse, R15, R17 ;  /* 0x0000000f020f7224 */ /* 0x040fe400078e0211 */
[----:B------:R-:W-:Y:S01]  /*12a0*/  IMAD.MOV R17, RZ, RZ, -R16 ;  /* 0x000000ffff117224 */ /* 0x000fe200078e0a10 */
[C---:B------:R-:W-:Y:S01]  /*12b0*/  ISETP.GT.U32.AND P0, PT, R2.reuse, R12, PT ;  /* 0x0000000c0200720c */ /* 0x040fe20003f04070 */
[----:B------:R-:W-:Y:S01]  /*12c0*/  @!P5 IMAD.IADD R13, R13, 0x1, -R2 ;  /* 0x000000010d0dd824 */ /* 0x000fe200078e0a02 */
[C---:B------:R-:W-:Y:S01]  /*12d0*/  ISETP.GT.U32.AND P5, PT, R2.reuse, R15, PT ;  /* 0x0000000f0200720c */ /* 0x040fe20003fa4070 */
[----:B------:R-:W-:Y:S02]  /*12e0*/  IMAD R16, R2, R17, R18 ;  /* 0x0000001102107224 */ /* 0x000fe400078e0212 */
[--C-:B------:R-:W-:Y:S01]  /*12f0*/  @!P2 IMAD.IADD R11, R11, 0x1, -R2.reuse ;  /* 0x000000010b0ba824 */ /* 0x100fe200078e0a02 */
[----:B------:R-:W-:Y:S01]  /*1300*/  @!P4 IADD3 R13, PT, PT, -R13, RZ, RZ ;  /* 0x000000ff0d0dc210 */ /* 0x000fe20007ffe1ff */
[--C-:B------:R-:W-:Y:S01]  /*1310*/  @!P6 IMAD.IADD R14, R14, 0x1, -R2.reuse ;  /* 0x000000010e0ee824 */ /* 0x100fe200078e0a02 */
[----:B------:R-:W-:Y:S01]  /*1320*/  ISETP.GT.U32.AND P4, PT, R2, R16, PT ;  /* 0x000000100200720c */ /* 0x000fe20003f84070 */
[----:B------:R-:W-:Y:S01]  /*1330*/  @!P3 IMAD.MOV R11, RZ, RZ, -R11 ;  /* 0x000000ffff0bb224 */ /* 0x000fe200078e0a0b */
[----:B------:R-:W-:Y:S01]  /*1340*/  ISETP.GE.AND P2, PT, R20, RZ, PT ;  /* 0x000000ff1400720c */ /* 0x000fe20003f46270 */
[C---:B------:R-:W-:Y:S01]  /*1350*/  VIADD R18, R161.reuse, 0x31 ;  /* 0x00000031a1127836 */ /* 0x040fe20000000000 */
[----:B------:R-:W-:Y:S01]  /*1360*/  IADD3 R20, PT, PT, R161, 0x32, RZ ;  /* 0x00000032a1147810 */ /* 0x000fe20007ffe0ff */
[--C-:B------:R-:W-:Y:S01]  /*1370*/  @!P0 IMAD.IADD R12, R12, 0x1, -R2.reuse ;  /* 0x000000010c0c8824 */ /* 0x100fe200078e0a02 */
[----:B------:R-:W-:Y:S01]  /*1380*/  ISETP.GE.AND P0, PT, R19, RZ, PT ;  /* 0x000000ff1300720c */ /* 0x000fe20003f06270 */
[----:B------:R-:W-:Y:S01]  /*1390*/  @!P5 IMAD.IADD R15, R15, 0x1, -R2 ;  /* 0x000000010f0fd824 */ /* 0x000fe200078e0a02 */
[----:B------:R-:W-:Y:S01]  /*13a0*/  IABS R19, R20 ;  /* 0x0000001400137213 */ /* 0x000fe20000000000 */
[----:B------:R-:W-:Y:S01]  /*13b0*/  @!P1 IMAD.MOV R12, RZ, RZ, -R12 ;  /* 0x000000ffff0c9224 */ /* 0x000fe200078e0a0c */
[----:B------:R-:W-:Y:S01]  /*13c0*/  ISETP.GE.AND P3, PT, R21, RZ, PT ;  /* 0x000000ff1500720c */ /* 0x000fe20003f66270 */
[----:B------:R-:W-:Y:S01]  /*13d0*/  VIADD R44, R161, 0x1f ;  /* 0x0000001fa12c7836 */ /* 0x000fe20000000000 */
[----:B------:R-:W-:Y:S01]  /*13e0*/  ISETP.GT.U32.AND P5, PT, R2, R15, PT ;  /* 0x0000000f0200720c */ /* 0x000fe20003fa4070 */
[----:B------:R-:W-:Y:S01]  /*13f0*/  IMAD.HI.U32 R17, R7, R19, RZ ;  /* 0x0000001307117227 */ /* 0x000fe200078e00ff */
[----:B------:R-:W-:-:S02]  /*1400*/  @!P4 IADD3 R16, PT, PT, R16, -R2, RZ ;  /* 0x800000021010c210 */ /* 0x000fc40007ffe0ff */
[C---:B------:R-:W-:Y:S01]  /*1410*/  ISETP.GT.U32.AND P6, PT, R2.reuse, R14, PT ;  /* 0x0000000e0200720c */ /* 0x040fe20003fc4070 */
[----:B------:R-:W-:Y:S01]  /*1420*/  IMAD.MOV R17, RZ, RZ, -R17 ;  /* 0x000000ffff117224 */ /* 0x000fe200078e0a11 */
[----:B------:R-:W-:Y:S01]  /*1430*/  ISETP.GT.U32.AND P4, PT, R2, R16, PT ;  /* 0x000000100200720c */ /* 0x000fe20003f84070 */
[----:B------:R-:W-:Y:S01]  /*1440*/  VIADD R68, R161, 0x9 ;  /* 0x00000009a1447836 */ /* 0x000fe20000000000 */
[----:B------:R-:W-:Y:S01]  /*1450*/  ISETP.GE.AND P1, PT, R20, RZ, PT ;  /* 0x000000ff1400720c */ /* 0x000fe20003f26270 */
[----:B------:R-:W-:Y:S01]  /*1460*/  IMAD R17, R2, R17, R19 ;  /* 0x0000001102117224 */ /* 0x000fe200078e0213 */
[----:B------:R-:W-:Y:S01]  /*1470*/  IABS R20, R18 ;  /* 0x0000001200147213 */ /* 0x000fe20000000000 */
[----:B------:R-:W-:Y:S01]  /*1480*/  IMAD.HI.U32 R19, R7, R22, RZ ;  /* 0x0000001607137227 */ /* 0x000fe200078e00ff */
[----:B------:R-:W-:-:S03]  /*1490*/  IABS R75, R68 ;  /* 0x00000044004b7213 */ /* 0x000fc60000000000 */
[--C-:B------:R-:W-:Y:S01]  /*14a0*/  @!P5 IMAD.IADD R15, R15, 0x1, -R2.reuse ;  /* 0x000000010f0fd824 */ /* 0x100fe200078e0a02 */
[----:B------:R-:W-:Y:S01]  /*14b0*/  ISETP.GT.U32.AND P5, PT, R2, R17, PT ;  /* 0x000000110200720c */ /* 0x000fe20003fa4070 */
[----:B------:R-:W-:Y:S02]  /*14c0*/  IMAD.MOV R19, RZ, RZ, -R19 ;  /* 0x000000ffff137224 */ /* 0x000fe400078e0a13 */
[----:B------:R-:W-:Y:S02]  /*14d0*/  @!P4 IMAD.IADD R16, R16, 0x1, -R2 ;  /* 0x000000011010c824 */ /* 0x000fe400078e0a02 */
[----:B------:R-:W-:Y:S02]  /*14e0*/  IMAD R19, R2, R19, R22 ;  /* 0x0000001302137224 */ /* 0x000fe400078e0216 */
[----:B------:R-:W-:Y:S01]  /*14f0*/  @!P6 IMAD.IADD R14, R14, 0x1, -R2 ;  /* 0x000000010e0ee824 */ /* 0x000fe200078e0a02 */
[----:B------:R-:W-:Y:S01]  /*1500*/  ISETP.GE.AND P6, PT, R18, RZ, PT ;  /* 0x000000ff1200720c */ /* 0x000fe20003fc6270 */
[----:B------:R-:W-:Y:S01]  /*1510*/  @!P3 IMAD.MOV R16, RZ, RZ, -R16 ;  /* 0x000000ffff10b224 */ /* 0x000fe200078e0a10 */
[----:B------:R-:W-:Y:S01]  /*1520*/  ISETP.GT.U32.AND P3, PT, R2, R19, PT ;  /* 0x000000130200720c */ /* 0x000fe20003f64070 */
[----:B------:R-:W-:-:S02]  /*1530*/  IMAD.HI.U32 R18, R7, R20, RZ ;  /* 0x0000001407127227 */ /* 0x000fc400078e00ff */
[----:B------:R-:W-:Y:S02]  /*1540*/  @!P5 IADD3 R17, PT, PT, R17, -R2, RZ ;  /* 0x800000021111d210 */ /* 0x000fe40007ffe0ff */
[----:B------:R-:W-:Y:S02]  /*1550*/  IMAD.MOV R21, RZ, RZ, -R18 ;  /* 0x000000ffff157224 */ /* 0x000fe400078e0a12 */
[----:B------:R-:W-:Y:S01]  /*1560*/  ISETP.GT.U32.AND P5, PT, R2, R17, PT ;  /* 0x000000110200720c */ /* 0x000fe20003fa4070 */
[----:B------:R-:W-:Y:S01]  /*1570*/  @!P2 IMAD.MOV R14, RZ, RZ, -R14 ;  /* 0x000000ffff0ea224 */ /* 0x000fe200078e0a0e */
[----:B------:R-:W-:Y:S01]  /*1580*/  ISETP.GE.AND P2, PT, R24, RZ, PT ;  /* 0x000000ff1800720c */ /* 0x000fe20003f46270 */
[----:B------:R-:W-:Y:S01]  /*1590*/  IMAD R18, R2, R21, R20 ;  /* 0x0000001502127224 */ /* 0x000fe200078e0214 */
[----:B------:R-:W-:Y:S01]  /*15a0*/  IABS R24, R27 ;  /* 0x0000001b00187213 */ /* 0x000fe20000000000 */
[----:B------:R-:W-:-:S03]  /*15b0*/  IMAD.HI.U32 R20, R7, R23, RZ ;  /* 0x0000001707147227 */ /* 0x000fc600078e00ff */
[C---:B------:R-:W-:Y:S01]  /*15c0*/  ISETP.GT.U32.AND P4, PT, R2.reuse, R18, PT ;  /* 0x000000120200720c */ /* 0x040fe20003f84070 */
[----:B------:R-:W-:Y:S02]  /*15d0*/  @!P3 IMAD.IADD R19, R19, 0x1, -R2 ;  /* 0x000000011313b824 */ /* 0x000fe400078e0a02 */
[----:B------:R-:W-:Y:S02]  /*15e0*/  IMAD.MOV R20, RZ, RZ, -R20 ;  /* 0x000000ffff147224 */ /* 0x000fe400078e0a14 */
[----:B------:R-:W-:Y:S01]  /*15f0*/  @!P0 IMAD.MOV R15, RZ, RZ, -R15 ;  /* 0x000000ffff0f8224 */ /* 0x000fe200078e0a0f */
[C---:B------:R-:W-:Y:S01]  /*1600*/  ISETP.GT.U32.AND P3, PT, R2.reuse, R19, PT ;  /* 0x000000130200720c */ /* 0x040fe20003f64070 */
[C---:B------:R-:W-:Y:S01]  /*1610*/  IMAD R20, R2.reuse, R20, R23 ;  /* 0x0000001402147224 */ /* 0x040fe200078e0217 */
[----:B------:R-:W-:Y:S01]  /*1620*/  ISETP.GE.AND P0, PT, R25, RZ, PT ;  /* 0x000000ff1900720c */ /* 0x000fe20003f06270 */
[----:B------:R-:W-:Y:S01]  /*1630*/  VIADD R25, R161, 0x2e ;  /* 0x0000002ea1197836 */ /* 0x000fe20000000000 */
[----:B------:R-:W-:Y:S01]  /*1640*/  @!P5 IADD3 R17, PT, PT, R17, -R2, RZ ;  /* 0x800000021111d210 */ /* 0x000fe20007ffe0ff */
[----:B------:R-:W-:Y:S01]  /*1650*/  IMAD.HI.U32 R22, R7, R24, RZ ;  /* 0x0000001807167227 */ /* 0x000fe200078e00ff */
[----:B------:R-:W-:-:S02]  /*1660*/  ISETP.GT.U32.AND P5, PT, R2, R20, PT ;  /* 0x000000140200720c */ /* 0x000fc40003fa4070 */
[----:B------:R-:W-:Y:S01]  /*1670*/  IABS R23, R25 ;  /* 0x0000001900177213 */ /* 0x000fe20000000000 */
[----:B------:R-:W-:Y:S01]  /*1680*/  @!P1 IMAD.MOV R17, RZ, RZ, -R17 ;  /* 0x000000ffff119224 */ /* 0x000fe200078e0a11 */
[----:B------:R-:W-:Y:S01]  /*1690*/  ISETP.GE.AND P1, PT, R25, RZ, PT ;  /* 0x000000ff1900720c */ /* 0x000fe20003f26270 */
[----:B------:R-:W-:Y:S02]  /*16a0*/  IMAD.MOV R25, RZ, RZ, -R22 ;  /* 0x000000ffff197224 */ /* 0x000fe400078e0a16 */
[----:B------:R-:W-:Y:S01]  /*16b0*/  @!P3 IADD3 R19, PT, PT, R19, -R2, RZ ;  /* 0x800000021313b210 */ /* 0x000fe20007ffe0ff */
[----:B------:R-:W-:-:S04]  /*16c0*/  IMAD.HI.U32 R21, R7, R23, RZ ;  /* 0x0000001707157227 */ /* 0x000fc800078e00ff */
[----:B------:R-:W-:Y:S02]  /*16d0*/  IMAD R22, R2, R25, R24 ;  /* 0x0000001902167224 */ /* 0x000fe400078e0218 */
[--C-:B------:R-:W-:Y:S02]  /*16e0*/  @!P5 IMAD.IADD R20, R20, 0x1, -R2.reuse ;  /* 0x000000011414d824 */ /* 0x100fe400078e0a02 */
[----:B------:R-:W-:Y:S01]  /*16f0*/  @!P2 IMAD.MOV R19, RZ, RZ, -R19 ;  /* 0x000000ffff13a224 */ /* 0x000fe200078e0a13 */
[C---:B------:R-:W-:Y:S01]  /*1700*/  ISETP.GT.U32.AND P2, PT, R2.reuse, R22, PT ;  /* 0x000000160200720c */ /* 0x040fe20003f44070 */
[----:B------:R-:W-:Y:S01]  /*1710*/  IMAD.MOV R21, RZ, RZ, -R21 ;  /* 0x000000ffff157224 */ /* 0x000fe200078e0a15 */
[----:B------:R-:W-:Y:S01]  /*1720*/  ISETP.GT.U32.AND P5, PT, R2, R20, PT ;  /* 0x000000140200720c */ /* 0x000fe20003fa4070 */
[----:B------:R-:W-:Y:S02]  /*1730*/  @!P4 IMAD.IADD R18, R18, 0x1, -R2 ;  /* 0x000000011212c824 */ /* 0x000fe400078e0a02 */
[----:B------:R-:W-:-:S02]  /*1740*/  IMAD R21, R2, R21, R23 ;  /* 0x0000001502157224 */ /* 0x000fc400078e0217 */
[----:B------:R-:W-:Y:S01]  /*1750*/  IMAD.HI.U32 R23, R7, R26, RZ ;  /* 0x0000001a07177227 */ /* 0x000fe200078e00ff */
[C---:B------:R-:W-:Y:S02]  /*1760*/  ISETP.GT.U32.AND P4, PT, R2.reuse, R18, PT ;  /* 0x000000120200720c */ /* 0x040fe40003f84070 */
[C---:B------:R-:W-:Y:S01]  /*1770*/  ISETP.GT.U32.AND P3, PT, R2.reuse, R21, PT ;  /* 0x000000150200720c */ /* 0x040fe20003f64070 */
[----:B------:R-:W-:Y:S02]  /*1780*/  IMAD.MOV R23, RZ, RZ, -R23 ;  /* 0x000000ffff177224 */ /* 0x000fe400078e0a17 */
[C---:B------:R-:W-:Y:S02]  /*1790*/  VIADD R24, R161.reuse, 0x2b ;  /* 0x0000002ba1187836 */ /* 0x040fe40000000000 */
[----:B------:R-:W-:Y:S01]  /*17a0*/  IMAD R23, R2, R23, R26 ;  /* 0x0000001702177224 */ /* 0x000fe200078e021a */
[----:B------:R-:W-:Y:S01]  /*17b0*/  @!P5 IADD3 R20, PT, PT, R20, -R2, RZ ;  /* 0x800000021414d210 */ /* 0x000fe20007ffe0ff */
[--C-:B------:R-:W-:Y:S01]  /*17c0*/  @!P2 IMAD.IADD R22, R22, 0x1, -R2.reuse ;  /* 0x000000011616a824 */ /* 0x100fe200078e0a02 */
[----:B------:R-:W-:Y:S01]  /*17d0*/  IABS R26, R24 ;  /* 0x00000018001a7213 */ /* 0x000fe20000000000 */
[----:B------:R-:W-:Y:S01]  /*17e0*/  VIADD R70, R161, 0x8 ;  /* 0x00000008a1467836 */ /* 0x000fe20000000000 */
[----:B------:R-:W-:Y:S01]  /*17f0*/  ISETP.GE.AND P5, PT, R24, RZ, PT ;  /* 0x000000ff1800720c */ /* 0x000fe20003fa6270 */
[----:B------:R-:W-:Y:S01]  /*1800*/  @!P4 IMAD.IADD R18, R18, 0x1, -R2 ;  /* 0x000000011212c824 */ /* 0x000fe200078e0a02 */
[----:B------:R-:W-:Y:S01]  /*1810*/  ISETP.GT.U32.AND P2, PT, R2, R22, PT ;  /* 0x000000160200720c */ /* 0x000fe20003f44070 */
[----:B------:R-:W-:Y:S01]  /*1820*/  IMAD.HI.U32 R24, R7, R26, RZ ;  /* 0x0000001a07187227 */ /* 0x000fe200078e00ff */
[----:B------:R-:W-:-:S02]  /*1830*/  ISETP.GE.AND P4, PT, R27, RZ, PT ;  /* 0x000000ff1b00720c */ /* 0x000fc40003f86270 */
[----:B------:R-:W-:Y:S01]  /*1840*/  IABS R77, R70 ;  /* 0x00000046004d7213 */ /* 0x000fe20000000000 */
[----:B------:R-:W-:Y:S02]  /*1850*/  IMAD.MOV R27, RZ, RZ, -R24 ;  /* 0x000000ffff1b7224 */ /* 0x000fe400078e0a18 */
[----:B------:R-:W-:Y:S01]  /*1860*/  @!P0 IMAD.MOV R20, RZ, RZ, -R20 ;  /* 0x000000ffff148224 */ /* 0x000fe200078e0a14 */
[C---:B------:R-:W-:Y:S01]  /*1870*/  ISETP.GT.U32.AND P0, PT, R2.reuse, R23, PT ;  /* 0x000000170200720c */ /* 0x040fe20003f04070 */
[----:B------:R-:W-:Y:S02]  /*1880*/  IMAD R24, R2, R27, R26 ;  /* 0x0000001b02187224 */ /* 0x000fe400078e021a */
[----:B------:R-:W-:Y:S01]  /*1890*/  @!P6 IMAD.MOV R18, RZ, RZ, -R18 ;  /* 0x000000ffff12e224 */ /* 0x000fe200078e0a12 */
[----:B------:R-:W-:Y:S01]  /*18a0*/  ISETP.GE.AND P6, PT, R28, RZ, PT ;  /* 0x000000ff1c00720c */ /* 0x000fe20003fc6270 */
[----:B------:R-:W-:Y:S01]  /*18b0*/  @!P2 IMAD.IADD R22, R22, 0x1, -R2 ;  /* 0x000000011616a824 */ /* 0x000fe200078e0a02 */
[----:B------:R-:W-:Y:S01]  /*18c0*/  ISETP.GT.U32.AND P2, PT, R2, R24, PT ;  /* 0x000000180200720c */ /* 0x000fe20003f44070 */
[----:B------:R-:W-:Y:S01]  /*18d0*/  IMAD.HI.U32 R26, R7, R29, RZ ;  /* 0x0000001d071a7227 */ /* 0x000fe200078e00ff */
[----:B------:R-:W-:-:S02]  /*18e0*/  IABS R28, R31 ;  /* 0x0000001f001c7213 */ /* 0x000fc40000000000 */
[----:B------:R-:W-:Y:S01]  /*18f0*/  @!P4 IADD3 R22, PT, PT, -R22, RZ, RZ ;  /* 0x000000ff1616c210 */ /* 0x000fe20007ffe1ff */
[--C-:B------:R-:W-:Y:S01]  /*1900*/  @!P3 IMAD.IADD R21, R21, 0x1, -R2.reuse ;  /* 0x000000011515b824 */ /* 0x100fe200078e0a02 */
[----:B------:R-:W-:Y:S01]  /*1910*/  ISETP.GE.AND P4, PT, R32, RZ, PT ;  /* 0x000000ff2000720c */ /* 0x000fe20003f86270 */
[----:B------:R-:W-:Y:S01]  /*1920*/  IMAD.HI.U32 R25, R7, R28, RZ ;  /* 0x0000001c07197227 */ /* 0x000fe200078e00ff */
[----:B------:R-:W-:Y:S02]  /*1930*/  IABS R32, R35 ;  /* 0x0000002300207213 */ /* 0x000fe40000000000 */
[----:B------:R-:W-:Y:S01]  /*1940*/  ISETP.GT.U32.AND P3, PT, R2, R21, PT ;  /* 0x000000150200720c */ /* 0x000fe20003f64070 */
[----:B------:R-:W-:Y:S02]  /*1950*/  IMAD.MOV R25, RZ, RZ, -R25 ;  /* 0x000000ffff197224 */ /* 0x000fe400078e0a19 */
[--C-:B------:R-:W-:Y:S02]  /*1960*/  @!P0 IMAD.IADD R23, R23, 0x1, -R2.reuse ;  /* 0x0000000117178824 */ /* 0x100fe400078e0a02 */
[----:B------:R-:W-:-:S02]  /*1970*/  @!P2 IMAD.IADD R24, R24, 0x1, -R2 ;  /* 0x000000011818a824 */ /* 0x000fc400078e0a02 */
[C---:B------:R-:W-:Y:S01]  /*1980*/  IMAD R25, R2.reuse, R25, R28 ;  /* 0x0000001902197224 */ /* 0x040fe200078e021c */
[C---:B------:R-:W-:Y:S01]  /*1990*/  ISETP.GT.U32.AND P0, PT, R2.reuse, R23, PT ;  /* 0x000000170200720c */ /* 0x040fe20003f04070 */
[----:B------:R-:W-:Y:S01]  /*19a0*/  IMAD.MOV.U32 R28, RZ, RZ, R30 ;  /* 0x000000ffff1c7224 */ /* 0x000fe200078e001e */
[----:B------:R-:W-:Y:S01]  /*19b0*/  ISETP.GT.U32.AND P2, PT, R2, R24, PT ;  /* 0x000000180200720c */ /* 0x000fe20003f44070 */
[----:B------:R-:W-:Y:S01]  /*19c0*/  IMAD.MOV R26, RZ, RZ, -R26 ;  /* 0x000000ffff1a7224 */ /* 0x000fe200078e0a1a */
[----:B------:R-:W-:Y:S01]  /*19d0*/  IABS R30, R34 ;  /* 0x00000022001e7213 */ /* 0x000fe20000000000 */
[----:B------:R-:W-:Y:S01]  /*19e0*/  IMAD.HI.U32 R27, R7, R28, RZ ;  /* 0x0000001c071b7227 */ /* 0x000fe200078e00ff */
[----:B------:R-:W-:Y:S02]  /*19f0*/  @!P3 IADD3 R21, PT, PT, R21, -R2, RZ ;  /* 0x800000021515b210 */ /* 0x000fe40007ffe0ff */
[----:B------:R-:W-:Y:S01]  /*1a00*/  ISETP.GE.AND P3, PT, R31, RZ, PT ;  /* 0x000000ff1f00720c */ /* 0x000fe20003f66270 */
[----:B------:R-:W-:-:S02]  /*1a10*/  IMAD.MOV R27, RZ, RZ, -R27 ;  /* 0x000000ffff1b7224 */ /* 0x000fc400078e0a1b */
[C---:B------:R-:W-:Y:S02]  /*1a20*/  IMAD R26, R2.reuse, R26, R29 ;  /* 0x0000001a021a7224 */ /* 0x040fe400078e021d */
[C---:B------:R-:W-:Y:S02]  /*1a30*/  IMAD R27, R2.reuse, R27, R28 ;  /* 0x0000001b021b7224 */ /* 0x040fe400078e021c */
[----:B------:R-:W-:Y:S01]  /*1a40*/  @!P0 IMAD.IADD R23, R23, 0x1, -R2 ;  /* 0x0000000117178824 */ /* 0x000fe200078e0a02 */
[----:B------:R-:W-:Y:S01]  /*1a50*/  ISETP.GT.U32.AND P0, PT, R2, R26, PT ;  /* 0x0000001a0200720c */ /* 0x000fe20003f04070 */
[----:B------:R-:W-:Y:S01]  /*1a60*/  @!P1 IMAD.MOV R21, RZ, RZ, -R21 ;  /* 0x000000ffff159224 */ /* 0x000fe200078e0a15 */
[----:B------:R-:W-:Y:S01]  /*1a70*/  @!P2 IADD3 R24, PT, PT, R24, -R2, RZ ;  /* 0x800000021818a210 */ /* 0x000fe20007ffe0ff */
[----:B------:R-:W-:Y:S01]  /*1a80*/  IMAD.HI.U32 R28, R7, R30, RZ ;  /* 0x0000001e071c7227 */ /* 0x000fe200078e00ff */
[C---:B------:R-:W-:Y:S02]  /*1a90*/  ISETP.GT.U32.AND P2, PT, R2.reuse, R27, PT ;  /* 0x0000001b0200720c */ /* 0x040fe40003f44070 */
[----:B------:R-:W-:Y:S01]  /*1aa0*/  ISETP.GT.U32.AND P1, PT, R2, R25, PT ;  /* 0x000000190200720c */ /* 0x000fe20003f24070 */
[----:B------:R-:W-:Y:S01]  /*1ab0*/  @!P6 IMAD.MOV R23, RZ, RZ, -R23 ;  /* 0x000000ffff17e224 */ /* 0x000fe200078e0a17 */
[----:B------:R-:W-:Y:S01]  /*1ac0*/  ISETP.GE.AND P6, PT, R33, RZ, PT ;  /* 0x000000ff2100720c */ /* 0x000fe20003fc6270 */
[----:B------:R-:W-:-:S02]  /*1ad0*/  IMAD.MOV R31, RZ, RZ, -R28 ;  /* 0x000000ffff1f7224 */ /* 0x000fc400078e0a1c */
[----:B------:R-:W-:-:S04]  /*1ae0*/  IMAD.HI.U32 R29, R7, R32, RZ ;  /* 0x00000020071d7227 */ /* 0x000fc800078e00ff */
[----:B------:R-:W-:Y:S02]  /*1af0*/  @!P0 IMAD.IADD R26, R26, 0x1, -R2 ;  /* 0x000000011a1a8824 */ /* 0x000fe400078e0a02 */
[----:B------:R-:W-:Y:S01]  /*1b00*/  @!P2 IADD3 R27, PT, PT, R27, -R2, RZ ;  /* 0x800000021b1ba210 */ /* 0x000fe20007ffe0ff */
[C---:B------:R-:W-:Y:S02]  /*1b10*/  IMAD R28, R2.reuse, R31, R30 ;  /* 0x0000001f021c7224 */ /* 0x040fe400078e021e */
[C---:B------:R-:W-:Y:S01]  /*1b20*/  ISETP.GT.U32.AND P0, PT, R2.reuse, R26, PT ;  /* 0x0000001a0200720c */ /* 0x040fe20003f04070 */
[----:B------:R-:W-:Y:S01]  /*1b30*/  @!P1 IMAD.IADD R25, R25, 0x1, -R2 ;  /* 0x0000000119199824 */ /* 0x000fe200078e0a02 */
[C---:B------:R-:W-:Y:S01]  /*1b40*/  ISETP.GT.U32.AND P2, PT, R2.reuse, R27, PT ;  /* 0x0000001b0200720c */ /* 0x040fe20003f44070 */
[----:B------:R-:W-:Y:S02]  /*1b50*/  IMAD.MOV R29, RZ, RZ, -R29 ;  /* 0x000000ffff1d7224 */ /* 0x000fe400078e0a1d */
[----:B------:R-:W-:Y:S01]  /*1b60*/  VIADD R30, R161, 0x25 ;  /* 0x00000025a11e7836 */ /* 0x000fe20000000000 */
[C---:B------:R-:W-:Y:S01]  /*1b70*/  ISETP.GT.U32.AND P1, PT, R2.reuse, R25, PT ;  /* 0x000000190200720c */ /* 0x040fe20003f24070 */
[----:B------:R-:W-:-:S02]  /*1b80*/  IMAD R29, R2, R29, R32 ;  /* 0x0000001d021d7224 */ /* 0x000fc400078e0220 */
[----:B------:R-:W-:Y:S01]  /*1b90*/  VIADD R31, R161, 0x24 ;  /* 0x00000024a11f7836 */ /* 0x000fe20000000000 */
[----:B------:R-:W-:Y:S01]  /*1ba0*/  IABS R33, R30 ;  /* 0x0000001e00217213 */ /* 0x000fe20000000000 */
[----:B------:R-:W-:Y:S01]  /*1bb0*/  @!P5 IMAD.MOV R24, RZ, RZ, -R24 ;  /* 0x000000ffff18d224 */ /* 0x000fe200078e0a18 */
[----:B------:R-:W-:Y:S01]  /*1bc0*/  ISETP.GE.AND P5, PT, R34, RZ, PT ;  /* 0x000000ff2200720c */ /* 0x000fe20003fa6270 */
[--C-:B------:R-:W-:Y:S01]  /*1bd0*/  @!P0 IMAD.IADD R26, R26, 0x1, -R2.reuse ;  /* 0x000000011a1a8824 */ /* 0x100fe200078e0a02 */
[----:B------:R-:W-:Y:S01]  /*1be0*/  ISETP.GT.U32.AND P0, PT, R2, R28, PT ;  /* 0x0000001c0200720c */ /* 0x000fe20003f04070 */
[--C-:B------:R-:W-:Y:S01]  /*1bf0*/  @!P2 IMAD.IADD R27, R27, 0x1, -R2.reuse ;  /* 0x000000011b1ba824 */ /* 0x100fe200078e0a02 */
[----:B------:R-:W-:Y:S01]  /*1c00*/  IABS R34, R31 ;  /* 0x0000001f00227213 */ /* 0x000fe20000000000 */
[----:B------:R-:W-:Y:S01]  /*1c10*/  VIADD R32, R161, 0x23 ;  /* 0x00000023a1207836 */ /* 0x000fe20000000000 */
[----:B------:R-:W-:Y:S01]  /*1c20*/  @!P4 IADD3 R26, PT, PT, -R26, RZ, RZ ;  /* 0x000000ff1a1ac210 */ /* 0x000fe20007ffe1ff */
[----:B------:R-:W-:Y:S01]  /*1c30*/  @!P6 IMAD.MOV R27, RZ, RZ, -R27 ;  /* 0x000000ffff1be224 */ /* 0x000fe200078e0a1b */
[----:B------:R-:W-:Y:S01]  /*1c40*/  ISETP.GT.U32.AND P6, PT, R2, R29, PT ;  /* 0x0000001d0200720c */ /* 0x000fe20003fc4070 */
[----:B------:R-:W-:Y:S01]  /*1c50*/  @!P1 IMAD.IADD R25, R25, 0x1, -R2 ;  /* 0x0000000119199824 */ /* 0x000fe200078e0a02 */
[----:B------:R-:W-:Y:S01]  /*1c60*/  ISETP.GE.AND P4, PT, R31, RZ, PT ;  /* 0x000000ff1f00720c */ /* 0x000fe20003f86270 */
[----:B------:R-:W-:Y:S01]  /*1c70*/  IMAD.HI.U32 R31, R7, R34, RZ ;  /* 0x00000022071f7227 */ /* 0x000fe200078e00ff */
[----:B------:R-:W-:-:S02]  /*1c80*/  ISETP.GE.AND P1, PT, R35, RZ, PT ;  /* 0x000000ff2300720c */ /* 0x000fc40003f26270 */
[----:B------:R-:W-:Y:S01]  /*1c90*/  IABS R35, R32 ;  /* 0x0000002000237213 */ /* 0x000fe20000000000 */
[----:B------:R-:W-:Y:S01]  /*1ca0*/  @!P0 IMAD.IADD R28, R28, 0x1, -R2 ;  /* 0x000000011c1c8824 */ /* 0x000fe200078e0a02 */
[----:B------:R-:W-:Y:S01]  /*1cb0*/  ISETP.GE.AND P2, PT, R32, RZ, PT ;  /* 0x000000ff2000720c */ /* 0x000fe20003f46270 */
[----:B------:R-:W-:Y:S01]  /*1cc0*/  @!P3 IMAD.MOV R25, RZ, RZ, -R25 ;  /* 0x000000ffff19b224 */ /* 0x000fe200078e0a19 */
[----:B------:R-:W-:Y:S01]  /*1cd0*/  ISETP.GE.AND P3, PT, R30, RZ, PT ;  /* 0x000000ff1e00720c */ /* 0x000fe20003f66270 */
[----:B------:R-:W-:Y:S01]  /*1ce0*/  IMAD.HI.U32 R30, R7, R33, RZ ;  /* 0x00000021071e7227 */ /* 0x000fe200078e00ff */
[----:B------:R-:W-:-:S03]  /*1cf0*/  ISETP.GT.U32.AND P0, PT, R2, R28, PT ;  /* 0x0000001c0200720c */ /* 0x000fc60003f04070 */
[----:B------:R-:W-:Y:S02]  /*1d00*/  @!P6 IMAD.IADD R29, R29, 0x1, -R2 ;  /* 0x000000011d1de824 */ /* 0x000fe400078e0a02 */
[----:B------:R-:W-:Y:S02]  /*1d10*/  IMAD.MOV R30, RZ, RZ, -R30 ;  /* 0x000000ffff1e7224 */ /* 0x000fe400078e0a1e */
[----:B------:R-:W-:Y:S01]  /*1d20*/  IMAD.MOV R31, RZ, RZ, -R31 ;  /* 0x000000ffff1f7224 */ /* 0x000fe200078e0a1f */
[C---:B------:R-:W-:Y:S01]  /*1d30*/  ISETP.GT.U32.AND P6, PT, R2.reuse, R29, PT ;  /* 0x0000001d0200720c */ /* 0x040fe20003fc4070 */
[C---:B------:R-:W-:Y:S02]  /*1d40*/  IMAD R30, R2.reuse, R30, R33 ;  /* 0x0000001e021e7224 */ /* 0x040fe400078e0221 */
[----:B------:R-:W-:Y:S02]  /*1d50*/  IMAD R31, R2, R31, R34 ;  /* 0x0000001f021f7224 */ /* 0x000fe400078e0222 */
[----:B------:R-:W-:Y:S01]  /*1d60*/  @!P0 IADD3 R28, PT, PT, R28, -R2, RZ ;  /* 0x800000021c1c8210 */ /* 0x000fe20007ffe0ff */
[----:B------:R-:W-:Y:S01]  /*1d70*/  IMAD.HI.U32 R32, R7, R35, RZ ;  /* 0x0000002307207227 */ /* 0x000fe200078e00ff */
[----:B------:R-:W-:-:S03]  /*1d80*/  ISETP.GT.U32.AND P0, PT, R2, R30, PT ;  /* 0x0000001e0200720c */ /* 0x000fc60003f04070 */
[----:B------:R-:W-:Y:S02]  /*1d90*/  IMAD.MOV R32, RZ, RZ, -R32 ;  /* 0x000000ffff207224 */ /* 0x000fe400078e0a20 */
[----:B------:R-:W-:-:S04]  /*1da0*/  IMAD.HI.U32 R34, R7, R37, RZ ;  /* 0x0000002507227227 */ /* 0x000fc800078e00ff */
[----:B------:R-:W-:Y:S01]  /*1db0*/  @!P6 IMAD.IADD R29, R29, 0x1, -R2 ;  /* 0x000000011d1de824 */ /* 0x000fe200078e0a02 */
[C---:B------:R-:W-:Y:S01]  /*1dc0*/  ISETP.GT.U32.AND P6, PT, R2.reuse, R31, PT ;  /* 0x0000001f0200720c */ /* 0x040fe20003fc4070 */
[----:B------:R-:W-:Y:S01]  /*1dd0*/  IMAD R32, R2, R32, R35 ;  /* 0x0000002002207224 */ /* 0x000fe200078e0223 */
[----:B------:R-:W-:Y:S01]  /*1de0*/  IABS R35, R44 ;  /* 0x0000002c00237213 */ /* 0x000fe20000000000 */
[----:B------:R-:W-:-:S04]  /*1df0*/  IMAD.HI.U32 R33, R7, R36, RZ ;  /* 0x0000002407217227 */ /* 0x000fc800078e00ff */
[----:B------:R-:W-:Y:S02]  /*1e00*/  IMAD.MOV R34, RZ, RZ, -R34 ;  /* 0x000000ffff227224 */ /* 0x000fe400078e0a22 */
[----:B------:R-:W-:Y:S02]  /*1e10*/  IMAD.MOV R33, RZ, RZ, -R33 ;  /* 0x000000ffff217224 */ /* 0x000fe400078e0a21 */
[----:B------:R-:W-:Y:S02]  /*1e20*/  @!P0 IMAD.IADD R30, R30, 0x1, -R2 ;  /* 0x000000011e1e8824 */ /* 0x000fe400078e0a02 */
[----:B------:R-:W-:Y:S01]  /*1e30*/  @!P5 IMAD.MOV R28, RZ, RZ, -R28 ;  /* 0x000000ffff1cd224 */ /* 0x000fe200078e0a1c */
[C---:B------:R-:W-:Y:S01]  /*1e40*/  ISETP.GT.U32.AND P5, PT, R2.reuse, R32, PT ;  /* 0x000000200200720c */ /* 0x040fe20003fa4070 */
[C---:B------:R-:W-:Y:S01]  /*1e50*/  IMAD R34, R2.reuse, R34, R37 ;  /* 0x0000002202227224 */ /* 0x040fe200078e0225 */
[C---:B------:R-:W-:Y:S01]  /*1e60*/  ISETP.GT.U32.AND P0, PT, R2.reuse, R30, PT ;  /* 0x0000001e0200720c */ /* 0x040fe20003f04070 */
[C---:B------:R-:W-:Y:S01]  /*1e70*/  IMAD R33, R2.reuse, R33, R36 ;  /* 0x0000002102217224 */ /* 0x040fe200078e0224 */
[----:B------:R-:W-:Y:S01]  /*1e80*/  @!P6 IADD3 R31, PT, PT, R31, -R2, RZ ;  /* 0x800000021f1fe210 */ /* 0x000fe20007ffe0ff */
[----:B------:R-:W-:Y:S01]  /*1e90*/  @!P1 IMAD.MOV R29, RZ, RZ, -R29 ;  /* 0x000000ffff1d9224 */ /* 0x000fe200078e0a1d */
[C---:B------:R-:W-:Y:S01]  /*1ea0*/  ISETP.GT.U32.AND P6, PT, R2.reuse, R34, PT ;  /* 0x000000220200720c */ /* 0x040fe20003fc4070 */
[C---:B------:R-:W-:Y:S01]  /*1eb0*/  VIADD R72, R161.reuse, 0x7 ;  /* 0x00000007a1487836 */ /* 0x040fe20000000000 */
[----:B------:R-:W-:Y:S01]  /*1ec0*/  ISETP.GT.U32.AND P1, PT, R2, R33, PT ;  /* 0x000000210200720c */ /* 0x000fe20003f24070 */
[----:B------:R-:W-:Y:S01]  /*1ed0*/  VIADD R76, R161, 0x5 ;  /* 0x00000005a14c7836 */ /* 0x000fe20000000000 */
[----:B------:R-:W-:Y:S01]  /*1ee0*/  MOV R37, R35 ;  /* 0x0000002300257202 */ /* 0x000fe20000000f00 */
[----:B------:R-:W-:Y:S01]  /*1ef0*/  IMAD.HI.U32 R35, R7, R38, RZ ;  /* 0x0000002607237227 */ /* 0x000fe200078e00ff */
[----:B------:R-:W-:-:S02]  /*1f00*/  IABS R79, R72 ;  /* 0x00000048004f7213 */ /* 0x000fc40000000000 */
[----:B------:R-:W-:Y:S01]  /*1f10*/  IABS R83, R76 ;  /* 0x0000004c00537213 */ /* 0x000fe20000000000 */
[----:B------:R-:W-:Y:S01]  /*1f20*/  @!P5 IMAD.IADD R32, R32, 0x1, -R2 ;  /* 0x000000012020d824 */ /* 0x000fe200078e0a02 */
[----:B------:R-:W-:Y:S01]  /*1f30*/  ISETP.GT.U32.AND P5, PT, R2, R31, PT ;  /* 0x0000001f0200720c */ /* 0x000fe20003fa4070 */
[----:B------:R-:W-:-:S04]  /*1f40*/  IMAD.HI.U32 R36, R7, R37, RZ ;  /* 0x0000002507247227 */ /* 0x000fc800078e00ff */
[--C-:B------:R-:W-:Y:S01]  /*1f50*/  @!P0 IMAD.IADD R30, R30, 0x1, -R2.reuse ;  /* 0x000000011e1e8824 */ /* 0x100fe200078e0a02 */
[----:B------:R-:W-:Y:S01]  /*1f60*/  ISETP.GE.AND P0, PT, R39, RZ, PT ;  /* 0x000000ff2700720c */ /* 0x000fe20003f06270 */
[----:B------:R-:W-:Y:S01]  /*1f70*/  @!P6 IMAD.IADD R34, R34, 0x1, -R2 ;  /* 0x000000012222e824 */ /* 0x000fe200078e0a02 */
[----:B------:R-:W-:Y:S01]  /*1f80*/  IABS R39, R46 ;  /* 0x0000002e00277213 */ /* 0x000fe20000000000 */
[----:B------:R-:W-:Y:S01]  /*1f90*/  IMAD.MOV R35, RZ, RZ, -R35 ;  /* 0x000000ffff237224 */ /* 0x000fe200078e0a23 */
[----:B------:R-:W-:Y:S01]  /*1fa0*/  @!P3 IADD3 R30, PT, PT, -R30, RZ, RZ ;  /* 0x000000ff1e1eb210 */ /* 0x000fe20007ffe1ff */
[----:B------:R-:W-:Y:S01]  /*1fb0*/  IMAD.MOV R36, RZ, RZ, -R36 ;  /* 0x000000ffff247224 */ /* 0x000fe200078e0a24 */
[C---:B------:R-:W-:Y:S01]  /*1fc0*/  ISETP.GT.U32.AND P6, PT, R2.reuse, R34, PT ;  /* 0x000000220200720c */ /* 0x040fe20003fc4070 */
[----:B------:R-:W-:Y:S01]  /*1fd0*/  @!P1 IMAD.IADD R33, R33, 0x1, -R2 ;  /* 0x0000000121219824 */ /* 0x000fe200078e0a02 */
[C---:B------:R-:W-:Y:S01]  /*1fe0*/  ISETP.GT.U32.AND P1, PT, R2.reuse, R32, PT ;  /* 0x000000200200720c */ /* 0x040fe20003f24070 */
[----:B------:R-:W-:-:S02]  /*1ff0*/  IMAD R35, R2, R35, R38 ;  /* 0x0000002302237224 */ /* 0x000fc400078e0226 */
[C---:B------:R-:W-:Y:S01]  /*2000*/  IMAD R36, R2.reuse, R36, R37 ;  /* 0x0000002402247224 */ /* 0x040fe200078e0225 */
[----:B------:R-:W-:Y:S01]  /*2010*/  ISETP.GT.U32.AND P3, PT, R2, R33, PT ;  /* 0x000000210200720c */ /* 0x000fe20003f64070 */
[----:B------:R-:W-:-:S04]  /*2020*/  IMAD.HI.U32 R37, R7, R39, RZ ;  /* 0x0000002707257227 */ /* 0x000fc800078e00ff */
[--C-:B------:R-:W-:Y:S01]  /*2030*/  @!P5 IMAD.IADD R31, R31, 0x1, -R2.reuse ;  /* 0x000000011f1fd824 */ /* 0x100fe200078e0a02 */
[----:B------:R-:W-:Y:S01]  /*2040*/  ISETP.GT.U32.AND P5, PT, R2, R35, PT ;  /* 0x000000230200720c */ /* 0x000fe20003fa4070 */
[----:B------:R-:W-:Y:S02]  /*2050*/  IMAD.MOV R37, RZ, RZ, -R37 ;  /* 0x000000ffff257224 */ /* 0x000fe400078e0a25 */
[----:B------:R-:W-:Y:S01]  /*2060*/  @!P6 IMAD.IADD R34, R34, 0x1, -R2 ;  /* 0x000000012222e824 */ /* 0x000fe200078e0a02 */
[----:B------:R-:W-:Y:S01]  /*2070*/  @!P4 IADD3 R31, PT, PT, -R31, RZ, RZ ;  /* 0x000000ff1f1fc210 */ /* 0x000fe20007ffe1ff */
[----:B------:R-:W-:Y:S02]  /*2080*/  IMAD R37, R2, R37, R39 ;  /* 0x0000002502257224 */ /* 0x000fe400078e0227 */
[----:B------:R-:W-:-:S03]  /*2090*/  IMAD.HI.U32 R38, R7, R40, RZ ;  /* 0x0000002807267227 */ /* 0x000fc600078e00ff */
[----:B------:R-:W-:Y:S01]  /*20a0*/  ISETP.GT.U32.AND P6, PT, R2, R37, PT ;  /* 0x000000250200720c */ /* 0x000fe20003fc4070 */
[----:B------:R-:W-:Y:S01]  /*20b0*/  @!P3 IMAD.IADD R33, R33, 0x1, -R2 ;  /* 0x000000012121b824 */ /* 0x000fe200078e0a02 */
[----:B------:R-:W-:Y:S01]  /*20c0*/  ISETP.GE.AND P3, PT, R41, RZ, PT ;  /* 0x000000ff2900720c */ /* 0x000fe20003f66270 */
[----:B------:R-:W-:Y:S01]  /*20d0*/  IMAD.MOV R41, RZ, RZ, -R38 ;  /* 0x000000ffff297224 */ /* 0x000fe200078e0a26 */
[----:B------:R-:W-:Y:S01]  /*20e0*/  @!P5 IADD3 R35, PT, PT, R35, -R2, RZ ;  /* 0x800000022323d210 */ /* 0x000fe20007ffe0ff */
[----:B------:R-:W-:Y:S01]  /*20f0*/  @!P1 IMAD.IADD R32, R32, 0x1, -R2 ;  /* 0x0000000120209824 */ /* 0x000fe200078e0a02 */
[C---:B------:R-:W-:Y:S01]  /*2100*/  ISETP.GT.U32.AND P1, PT, R2.reuse, R36, PT ;  /* 0x000000240200720c */ /* 0x040fe20003f24070 */
[C---:B------:R-:W-:Y:S01]  /*2110*/  IMAD R38, R2.reuse, R41, R40 ;  /* 0x0000002902267224 */ /* 0x040fe200078e0228 */
[----:B------:R-:W-:Y:S01]  /*2120*/  ISETP.GT.U32.AND P4, PT, R2, R35, PT ;  /* 0x000000230200720c */ /* 0x000fe20003f84070 */
[----:B------:R-:W-:Y:S01]  /*2130*/  IMAD.HI.U32 R39, R7, R42, RZ ;  /* 0x0000002a07277227 */ /* 0x000fe200078e00ff */
[----:B------:R-:W-:-:S03]  /*2140*/  ISETP.GE.AND P5, PT, R43, RZ, PT ;  /* 0x000000ff2b00720c */ /* 0x000fc60003fa6270 */
[----:B------:R-:W-:Y:S01]  /*2150*/  @!P0 IMAD.MOV R33, RZ, RZ, -R33 ;  /* 0x000000ffff218224 */ /* 0x000fe200078e0a21 */
[C---:B------:R-:W-:Y:S01]  /*2160*/  ISETP.GT.U32.AND P0, PT, R2.reuse, R38, PT ;  /* 0x000000260200720c */ /* 0x040fe20003f04070 */
[----:B------:R-:W-:Y:S02]  /*2170*/  IMAD.MOV R39, RZ, RZ, -R39 ;  /* 0x000000ffff277224 */ /* 0x000fe400078e0a27 */
[----:B------:R-:W-:Y:S02]  /*2180*/  @!P6 IMAD.IADD R37, R37, 0x1, -R2 ;  /* 0x000000012525e824 */ /* 0x000fe400078e0a02 */
[----:B------:R-:W-:Y:S02]  /*2190*/  VIADD R43, R161, 0x1b ;  /* 0x0000001ba12b7836 */ /* 0x000fe40000000000 */
[C---:B------:R-:W-:Y:S02]  /*21a0*/  IMAD R39, R2.reuse, R39, R42 ;  /* 0x0000002702277224 */ /* 0x040fe400078e022a */
[----:B------:R-:W-:Y:S01]  /*21b0*/  @!P2 IMAD.MOV R32, RZ, RZ, -R32 ;  /* 0x000000ffff20a224 */ /* 0x000fe200078e0a20 */
[----:B------:R-:W-:Y:S01]  /*21c0*/  ISETP.GT.U32.AND P2, PT, R2, R37, PT ;  /* 0x000000250200720c */ /* 0x000fe20003f44070 */
[--C-:B------:R-:W-:Y:S01]  /*21d0*/  @!P4 IMAD.IADD R35, R35, 0x1, -R2.reuse ;  /* 0x000000012323c824 */ /* 0x100fe200078e0a02 */
[----:B------:R-:W-:Y:S01]  /*21e0*/  IABS R42, R43 ;  /* 0x0000002b002a7213 */ /* 0x000fe20000000000 */
[----:B------:R-:W-:Y:S01]  /*21f0*/  @!P1 IMAD.IADD R36, R36, 0x1, -R2 ;  /* 0x0000000124249824 */ /* 0x000fe200078e0a02 */
[----:B------:R-:W-:Y:S01]  /*2200*/  ISETP.GT.U32.AND P4, PT, R2, R39, PT ;  /* 0x000000270200720c */ /* 0x000fe20003f84070 */
[----:B------:R-:W-:Y:S01]  /*2210*/  @!P3 IMAD.MOV R34, RZ, RZ, -R34 ;  /* 0x000000ffff22b224 */ /* 0x000fe200078e0a22 */
[----:B------:R-:W-:Y:S01]  /*2220*/  ISETP.GE.AND P3, PT, R46, RZ, PT ;  /* 0x000000ff2e00720c */ /* 0x000fe20003f66270 */
[----:B------:R-:W-:Y:S01]  /*2230*/  IMAD.HI.U32 R40, R7, R42, RZ ;  /* 0x0000002a07287227 */ /* 0x000fe200078e00ff */
[----:B------:R-:W-:-:S02]  /*2240*/  ISETP.GT.U32.AND P6, PT, R2, R36, PT ;  /* 0x000000240200720c */ /* 0x000fc40003fc4070 */
[----:B------:R-:W-:Y:S01]  /*2250*/  ISETP.GE.AND P1, PT, R44, RZ, PT ;  /* 0x000000ff2c00720c */ /* 0x000fe20003f26270 */
[----:B------:R-:W-:Y:S01]  /*2260*/  @!P0 IMAD.IADD R38, R38, 0x1, -R2 ;  /* 0x0000000126268824 */ /* 0x000fe200078e0a02 */
[----:B------:R-:W-:Y:S01]  /*2270*/  ISETP.GE.AND P0, PT, R43, RZ, PT ;  /* 0x000000ff2b00720c */ /* 0x000fe20003f06270 */
[----:B------:R-:W-:Y:S01]  /*2280*/  IMAD.MOV R43, RZ, RZ, -R40 ;  /* 0x000000ffff2b7224 */ /* 0x000fe200078e0a28 */
[----:B------:R-:W-:Y:S01]  /*2290*/  @!P2 IADD3 R37, PT, PT, R37, -R2, RZ ;  /* 0x800000022525a210 */ /* 0x000fe20007ffe0ff */
[----:B------:R-:W-:Y:S01]  /*22a0*/  @!P5 IMAD.MOV R35, RZ, RZ, -R35 ;  /* 0x000000ffff23d224 */ /* 0x000fe200078e0a23 */
[----:B------:R-:W-:Y:S01]  /*22b0*/  IABS R44, R49 ;  /* 0x00000031002c7213 */ /* 0x000fe20000000000 */
[----:B------:R-:W-:Y:S01]  /*22c0*/  IMAD R40, R2, R43, R42 ;  /* 0x0000002b02287224 */ /* 0x000fe200078e022a */
[----:B------:R-:W-:Y:S01]  /*22d0*/  ISETP.GE.AND P2, PT, R48, RZ, PT ;  /* 0x000000ff3000720c */ /* 0x000fe20003f46270 */
[--C-:B------:R-:W-:Y:S01]  /*22e0*/  @!P4 IMAD.IADD R39, R39, 0x1, -R2.reuse ;  /* 0x000000012727c824 */ /* 0x100fe200078e0a02 */
[C---:B------:R-:W-:Y:S01]  /*22f0*/  ISETP.GT.U32.AND P4, PT, R2.reuse, R38, PT ;  /* 0x000000260200720c */ /* 0x040fe20003f84070 */
[----:B------:R-:W-:Y:S01]  /*2300*/  @!P3 IMAD.MOV R37, RZ, RZ, -R37 ;  /* 0x000000ffff25b224 */ /* 0x000fe200078e0a25 */
[----:B------:R-:W-:Y:S01]  /*2310*/  ISETP.GT.U32.AND P3, PT, R2, R40, PT ;  /* 0x000000280200720c */ /* 0x000fe20003f64070 */
[----:B------:R-:W-:Y:S01]  /*2320*/  @!P6 IMAD.IADD R36, R36, 0x1, -R2 ;  /* 0x000000012424e824 */ /* 0x000fe200078e0a02 */
[----:B------:R-:W-:Y:S01]  /*2330*/  ISETP.GE.AND P6, PT, R47, RZ, PT ;  /* 0x000000ff2f00720c */ /* 0x000fe20003fc6270 */
[----:B------:R-:W-:Y:S01]  /*2340*/  IMAD.HI.U32 R41, R7, R44, RZ ;  /* 0x0000002c07297227 */ /* 0x000fe200078e00ff */
[----:B------:R-:W-:-:S02]  /*2350*/  ISETP.GT.U32.AND P5, PT, R2, R39, PT ;  /* 0x000000270200720c */ /* 0x000fc40003fa4070 */
[----:B------:R-:W-:Y:S01]  /*2360*/  @!P1 IADD3 R36, PT, PT, -R36, RZ, RZ ;  /* 0x000000ff24249210 */ /* 0x000fe20007ffe1ff */
[----:B------:R-:W-:Y:S01]  /*2370*/  IMAD.MOV R41, RZ, RZ, -R41 ;  /* 0x000000ffff297224 */ /* 0x000fe200078e0a29 */
[----:B------:R-:W-:Y:S01]  /*2380*/  ISETP.GE.AND P1, PT, R49, RZ, PT ;  /* 0x000000ff3100720c */ /* 0x000fe20003f26270 */
[C---:B------:R-:W-:Y:S02]  /*2390*/  VIADD R42, R161.reuse, 0x19 ;  /* 0x00000019a12a7836 */ /* 0x040fe40000000000 */
[----:B------:R-:W-:Y:S01]  /*23a0*/  @!P4 IADD3 R38, PT, PT, R38, -R2, RZ ;  /* 0x800000022626c210 */ /* 0x000fe20007ffe0ff */
[----:B------:R-:W-:Y:S02]  /*23b0*/  IMAD R41, R2, R41, R44 ;  /* 0x0000002902297224 */ /* 0x000fe400078e022c */
[----:B------:R-:W-:Y:S01]  /*23c0*/  @!P3 IMAD.IADD R40, R40, 0x1, -R2 ;  /* 0x000000012828b824 */ /* 0x000fe200078e0a02 */
[----:B------:R-:W-:Y:S01]  /*23d0*/  IABS R44, R42 ;  /* 0x0000002a002c7213 */ /* 0x000fe20000000000 */
[----:B------:R-:W-:Y:S01]  /*23e0*/  @!P6 IMAD.MOV R38, RZ, RZ, -R38 ;  /* 0x000000ffff26e224 */ /* 0x000fe200078e0a26 */
[----:B------:R-:W-:Y:S01]  /*23f0*/  ISETP.GE.AND P4, PT, R42, RZ, PT ;  /* 0x000000ff2a00720c */ /* 0x000fe20003f86270 */
[----:B------:R-:W-:Y:S01]  /*2400*/  VIADD R43, R161, 0x18 ;  /* 0x00000018a12b7836 */ /* 0x000fe20000000000 */
[C---:B------:R-:W-:Y:S01]  /*2410*/  ISETP.GT.U32.AND P6, PT, R2.reuse, R40, PT ;  /* 0x000000280200720c */ /* 0x040fe20003fc4070 */
[----:B------:R-:W-:Y:S01]  /*2420*/  IMAD.HI.U32 R42, R7, R44, RZ ;  /* 0x0000002c072a7227 */ /* 0x000fe200078e00ff */
[----:B------:R-:W-:-:S02]  /*2430*/  ISETP.GT.U32.AND P3, PT, R2, R41, PT ;  /* 0x000000290200720c */ /* 0x000fc40003f64070 */
[----:B------:R-:W-:Y:S01]  /*2440*/  IABS R48, R43 ;  /* 0x0000002b00307213 */ /* 0x000fe20000000000 */
[----:B------:R-:W-:Y:S02]  /*2450*/  IMAD.MOV R47, RZ, RZ, -R42 ;  /* 0x000000ffff2f7224 */ /* 0x000fe400078e0a2a */
[----:B------:R-:W-:Y:S02]  /*2460*/  VIADD R46, R161, 0x17 ;  /* 0x00000017a12e7836 */ /* 0x000fe40000000000 */
[----:B------:R-:W-:Y:S02]  /*2470*/  IMAD R42, R2, R47, R44 ;  /* 0x0000002f022a7224 */ /* 0x000fe400078e022c */
[--C-:B------:R-:W-:Y:S01]  /*2480*/  @!P5 IMAD.IADD R39, R39, 0x1, -R2.reuse ;  /* 0x000000012727d824 */ /* 0x100fe200078e0a02 */
[----:B------:R-:W-:Y:S01]  /*2490*/  ISETP.GE.AND P5, PT, R43, RZ, PT ;  /* 0x000000ff2b00720c */ /* 0x000fe20003fa6270 */
[----:B------:R-:W-:Y:S01]  /*24a0*/  @!P6 IMAD.IADD R40, R40, 0x1, -R2 ;  /* 0x000000012828e824 */ /* 0x000fe200078e0a02 */
[----:B------:R-:W-:Y:S01]  /*24b0*/  ISETP.GT.U32.AND P6, PT, R2, R42, PT ;  /* 0x0000002a0200720c */ /* 0x000fe20003fc4070 */
[----:B------:R-:W-:Y:S01]  /*24c0*/  IMAD.HI.U32 R43, R7, R48, RZ ;  /* 0x00000030072b7227 */ /* 0x000fe200078e00ff */
[----:B------:R-:W-:-:S02]  /*24d0*/  IABS R49, R46 ;  /* 0x0000002e00317213 */ /* 0x000fc40000000000 */
[----:B------:R-:W-:Y:S01]  /*24e0*/  @!P0 IADD3 R40, PT, PT, -R40, RZ, RZ ;  /* 0x000000ff28288210 */ /* 0x000fe20007ffe1ff */
[----:B------:R-:W-:Y:S01]  /*24f0*/  @!P2 IMAD.MOV R39, RZ, RZ, -R39 ;  /* 0x000000ffff27a224 */ /* 0x000fe200078e0a27 */
[----:B------:R-:W-:Y:S01]  /*2500*/  IADD3 R43, PT, PT, -R43, RZ, RZ ;  /* 0x000000ff2b2b7210 */ /* 0x000fe20007ffe1ff */
[----:B------:R-:W-:Y:S01]  /*2510*/  IMAD.HI.U32 R44, R7, R49, RZ ;  /* 0x00000031072c7227 */ /* 0x000fe200078e00ff */
[----:B------:R-:W-:-:S03]  /*2520*/  ISETP.GE.AND P2, PT, R46, RZ, PT ;  /* 0x000000ff2e00720c */ /* 0x000fc60003f46270 */
[----:B------:R-:W-:-:S04]  /*2530*/  IMAD.HI.U32 R46, R7, R50, RZ ;  /* 0x00000032072e7227 */ /* 0x000fc800078e00ff */
[C---:B------:R-:W-:Y:S02]  /*2540*/  IMAD R43, R2.reuse, R43, R48 ;  /* 0x0000002b022b7224 */ /* 0x040fe400078e0230 */
[----:B------:R-:W-:Y:S02]  /*2550*/  IMAD.MOV R44, RZ, RZ, -R44 ;  /* 0x000000ffff2c7224 */ /* 0x000fe400078e0a2c */
[----:B------:R-:W-:Y:S01]  /*2560*/  IMAD.MOV R51, RZ, RZ, -R46 ;  /* 0x000000ffff337224 */ /* 0x000fe200078e0a2e */
[----:B------:R-:W-:Y:S01]  /*2570*/  ISETP.GT.U32.AND P0, PT, R2, R43, PT ;  /* 0x0000002b0200720c */ /* 0x000fe20003f04070 */
[----:B------:R-:W-:Y:S02]  /*2580*/  VIADD R48, R161, 0x15 ;  /* 0x00000015a1307836 */ /* 0x000fe40000000000 */
[----:B------:R-:W-:Y:S02]  /*2590*/  @!P6 IMAD.IADD R42, R42, 0x1, -R2 ;  /* 0x000000012a2ae824 */ /* 0x000fe400078e0a02 */
[----:B------:R-:W-:-:S02]  /*25a0*/  IMAD R47, R2, R44, R49 ;  /* 0x0000002c022f7224 */ /* 0x000fc400078e0231 */
[C---:B------:R-:W-:Y:S01]  /*25b0*/  IMAD R49, R2.reuse, R51, R50 ;  /* 0x0000003302317224 */ /* 0x040fe200078e0232 */
[----:B------:R-:W-:Y:S01]  /*25c0*/  IABS R51, R48 ;  /* 0x0000003000337213 */ /* 0x000fe20000000000 */
[----:B------:R-:W-:Y:S01]  /*25d0*/  @!P3 IMAD.IADD R41, R41, 0x1, -R2 ;  /* 0x000000012929b824 */ /* 0x000fe200078e0a02 */
[----:B------:R-:W-:Y:S01]  /*25e0*/  ISETP.GT.U32.AND P6, PT, R2, R42, PT ;  /* 0x0000002a0200720c */ /* 0x000fe20003fc4070 */
[----:B------:R-:W-:-:S03]  /*25f0*/  IMAD.HI.U32 R46, R7, R55, RZ ;  /* 0x00000037072e7227 */ /* 0x000fc600078e00ff */
[----:B------:R-:W-:Y:S01]  /*2600*/  ISETP.GT.U32.AND P3, PT, R2, R41, PT ;  /* 0x000000290200720c */ /* 0x000fe20003f64070 */
[----:B------:R-:W-:-:S04]  /*2610*/  IMAD.HI.U32 R44, R7, R51, RZ ;  /* 0x00000033072c7227 */ /* 0x000fc800078e00ff */
[--C-:B------:R-:W-:Y:S01]  /*2620*/  @!P0 IMAD.IADD R43, R43, 0x1, -R2.reuse ;  /* 0x000000012b2b8824 */ /* 0x100fe200078e0a02 */
[----:B------:R-:W-:Y:S01]  /*2630*/  IADD3 R44, PT, PT, -R44, RZ, RZ ;  /* 0x000000ff2c2c7210 */ /* 0x000fe20007ffe1ff */
[----:B------:R-:W-:Y:S02]  /*2640*/  VIADD R50, R161, 0x14 ;  /* 0x00000014a1327836 */ /* 0x000fe40000000000 */
[----:B------:R-:W-:Y:S01]  /*2650*/  @!P6 IMAD.IADD R42, R42, 0x1, -R2 ;  /* 0x000000012a2ae824 */ /* 0x000fe200078e0a02 */
[C---:B------:R-:W-:Y:S01]  /*2660*/  ISETP.GT.U32.AND P0, PT, R2.reuse, R43, PT ;  /* 0x0000002b0200720c */ /* 0x040fe20003f04070 */
[----:B------:R-:W-:Y:S01]  /*2670*/  IMAD R51, R2, R44, R51 ;  /* 0x0000002c02337224 */ /* 0x000fe200078e0233 */
[----:B------:R-:W-:Y:S01]  /*2680*/  IABS R53, R50 ;  /* 0x0000003200357213 */ /* 0x000fe20000000000 */
[----:B------:R-:W-:Y:S01]  /*2690*/  @!P4 IMAD.MOV R42, RZ, RZ, -R42 ;  /* 0x000000ffff2ac224 */ /* 0x000fe200078e0a2a */
[----:B------:R-:W-:Y:S01]  /*26a0*/  ISETP.GE.AND P6, PT, R52, RZ, PT ;  /* 0x000000ff3400720c */ /* 0x000fe20003fc6270 */
[----:B------:R-:W-:Y:S01]  /*26b0*/  @!P3 IMAD.IADD R41, R41, 0x1, -R2 ;  /* 0x000000012929b824 */ /* 0x000fe200078e0a02 */
[C---:B------:R-:W-:Y:S01]  /*26c0*/  ISETP.GT.U32.AND P4, PT, R2.reuse, R51, PT ;  /* 0x000000330200720c */ /* 0x040fe20003f84070 */
[----:B------:R-:W-:Y:S01]  /*26d0*/  IMAD.MOV R46, RZ, RZ, -R46 ;  /* 0x000000ffff2e7224 */ /* 0x000fe200078e0a2e */
[C---:B------:R-:W-:Y:S01]  /*26e0*/  ISETP.GT.U32.AND P3, PT, R2.reuse, R47, PT ;  /* 0x0000002f0200720c */ /* 0x040fe20003f64070 */
[----:B------:R-:W-:Y:S01]  /*26f0*/  @!P1 IMAD.MOV R41, RZ, RZ, -R41 ;  /* 0x000000ffff299224 */ /* 0x000fe200078e0a29 */
[C---:B------:R-:W-:Y:S01]  /*2700*/  ISETP.GT.U32.AND P1, PT, R2.reuse, R49, PT ;  /* 0x000000310200720c */ /* 0x040fe20003f24070 */
[----:B------:R-:W-:-:S02]  /*2710*/  IMAD R55, R2, R46, R55 ;  /* 0x0000002e02377224 */ /* 0x000fc400078e0237 */
[----:B------:R-:W-:Y:S01]  /*2720*/  @!P0 IMAD.IADD R43, R43, 0x1, -R2 ;  /* 0x000000012b2b8824 */ /* 0x000fe200078e0a02 */
[----:B------:R-:W-:Y:S01]  /*2730*/  ISETP.GE.AND P0, PT, R48, RZ, PT ;  /* 0x000000ff3000720c */ /* 0x000fe20003f06270 */
[----:B------:R-:W-:-:S04]  /*2740*/  IMAD.HI.U32 R44, R7, R53, RZ ;  /* 0x00000035072c7227 */ /* 0x000fc800078e00ff */
[--C-:B------:R-:W-:Y:S02]  /*2750*/  @!P4 IMAD.IADD R51, R51, 0x1, -R2.reuse ;  /* 0x000000013333c824 */ /* 0x100fe400078e0a02 */
[----:B------:R-:W-:Y:S02]  /*2760*/  @!P3 IMAD.IADD R47, R47, 0x1, -R2 ;  /* 0x000000012f2fb824 */ /* 0x000fe400078e0a02 */
[----:B------:R-:W-:Y:S01]  /*2770*/  @!P1 IADD3 R49, PT, PT, R49, -R2, RZ ;  /* 0x8000000231319210 */ /* 0x000fe20007ffe0ff */
[----:B------:R-:W-:Y:S01]  /*2780*/  IMAD.MOV R44, RZ, RZ, -R44 ;  /* 0x000000ffff2c7224 */ /* 0x000fe200078e0a2c */
[C---:B------:R-:W-:Y:S01]  /*2790*/  ISETP.GT.U32.AND P4, PT, R2.reuse, R51, PT ;  /* 0x000000330200720c */ /* 0x040fe20003f84070 */
[C---:B------:R-:W-:Y:S01]  /*27a0*/  VIADD R48, R161.reuse, 0x10 ;  /* 0x00000010a1307836 */ /* 0x040fe20000000000 */
[C---:B------:R-:W-:Y:S01]  /*27b0*/  ISETP.GT.U32.AND P3, PT, R2.reuse, R47, PT ;  /* 0x0000002f0200720c */ /* 0x040fe20003f64070 */
[C---:B------:R-:W-:Y:S01]  /*27c0*/  IMAD R53, R2.reuse, R44, R53 ;  /* 0x0000002c02357224 */ /* 0x040fe200078e0235 */
[----:B------:R-:W-:Y:S01]  /*27d0*/  ISETP.GT.U32.AND P1, PT, R2, R49, PT ;  /* 0x000000310200720c */ /* 0x000fe20003f24070 */
[C---:B------:R-:W-:Y:S01]  /*27e0*/  VIADD R46, R161.reuse, 0x11 ;  /* 0x00000011a12e7836 */ /* 0x040fe20000000000 */
[----:B------:R-:W-:Y:S01]  /*27f0*/  IABS R61, R48 ;  /* 0x00000030003d7213 */ /* 0x000fe20000000000 */
[----:B------:R-:W-:Y:S01]  /*2800*/  @!P5 IMAD.MOV R43, RZ, RZ, -R43 ;  /* 0x000000ffff2bd224 */ /* 0x000fe200078e0a2b */
[C---:B------:R-:W-:Y:S01]  /*2810*/  IADD3 R44, PT, PT, R161.reuse, 0x12, RZ ;  /* 0x00000012a12c7810 */ /* 0x040fe20007ffe0ff */
[C---:B------:R-:W-:Y:S01]  /*2820*/  VIADD R52, R161.reuse, 0xf ;  /* 0x0000000fa1347836 */ /* 0x040fe20000000000 */
[----:B------:R-:W-:Y:S01]  /*2830*/  IABS R59, R46 ;  /* 0x0000002e003b7213 */ /* 0x000fe20000000000 */
[----:B------:R-:W-:Y:S01]  /*2840*/  VIADD R80, R161, 0x3 ;  /* 0x00000003a1507836 */ /* 0x000fe20000000000 */
[----:B------:R-:W-:Y:S01]  /*2850*/  IABS R57, R44 ;  /* 0x0000002c00397213 */ /* 0x000fe20000000000 */
[--C-:B------:R-:W-:Y:S01]  /*2860*/  @!P4 IMAD.IADD R51, R51, 0x1, -R2.reuse ;  /* 0x000000013333c824 */ /* 0x100fe200078e0a02 */
[----:B------:R-:W-:Y:S01]  /*2870*/  ISETP.GE.AND P5, PT, R50, RZ, PT ;  /* 0x000000ff3200720c */ /* 0x000fe20003fa6270 */
[--C-:B------:R-:W-:Y:S01]  /*2880*/  @!P3 IMAD.IADD R47, R47, 0x1, -R2.reuse ;  /* 0x000000012f2fb824 */ /* 0x100fe200078e0a02 */
[----:B------:R-:W-:Y:S01]  /*2890*/  ISETP.GE.AND P3, PT, R54, RZ, PT ;  /* 0x000000ff3600720c */ /* 0x000fe20003f66270 */
[----:B------:R-:W-:Y:S01]  /*28a0*/  @!P0 IMAD.MOV R51, RZ, RZ, -R51 ;  /* 0x000000ffff338224 */ /* 0x000fe200078e0a33 */
[C---:B------:R-:W-:Y:S01]  /*28b0*/  ISETP.GT.U32.AND P0, PT, R2.reuse, R55, PT ;  /* 0x000000370200720c */ /* 0x040fe20003f04070 */
[----:B------:R-:W-:Y:S01]  /*28c0*/  @!P1 IMAD.IADD R49, R49, 0x1, -R2 ;  /* 0x0000000131319824 */ /* 0x000fe200078e0a02 */
[----:B------:R-:W-:Y:S01]  /*28d0*/  @!P2 IADD3 R47, PT, PT, -R47, RZ, RZ ;  /* 0x000000ff2f2fa210 */ /* 0x000fe20007ffe1ff */
[----:B------:R-:W-:Y:S01]  /*28e0*/  VIADD R54, R161, 0xe ;  /* 0x0000000ea1367836 */ /* 0x000fe20000000000 */
[----:B------:R-:W-:Y:S01]  /*28f0*/  ISETP.GT.U32.AND P2, PT, R2, R53, PT ;  /* 0x000000350200720c */ /* 0x000fe20003f44070 */
[----:B------:R-:W-:Y:S01]  /*2900*/  @!P6 IMAD.MOV R49, RZ, RZ, -R49 ;  /* 0x000000ffff31e224 */ /* 0x000fe200078e0a31 */
[----:B------:R-:W-:Y:S01]  /*2910*/  ISETP.GE.AND P6, PT, R46, RZ, PT ;  /* 0x000000ff2e00720c */ /* 0x000fe20003fc6270 */
[----:B------:R-:W-:Y:S01]  /*2920*/  IMAD.HI.U32 R46, R7, R61, RZ ;  /* 0x0000003d072e7227 */ /* 0x000fe200078e00ff */
[----:B------:R-:W-:-:S02]  /*2930*/  ISETP.GE.AND P1, PT, R44, RZ, PT ;  /* 0x000000ff2c00720c */ /* 0x000fc40003f26270 */
[----:B------:R-:W-:Y:S01]  /*2940*/  IABS R65, R54 ;  /* 0x0000003600417213 */ /* 0x000fe20000000000 */
[----:B------:R-:W-:Y:S01]  /*2950*/  IMAD.MOV R46, RZ, RZ, -R46 ;  /* 0x000000ffff2e7224 */ /* 0x000fe200078e0a2e */
[----:B------:R-:W-:Y:S01]  /*2960*/  IABS R63, R52 ;  /* 0x00000034003f7213 */ /* 0x000fe20000000000 */
[----:B------:R-:W-:Y:S01]  /*2970*/  IMAD.HI.U32 R44, R7, R57, RZ ;  /* 0x00000039072c7227 */ /* 0x000fe200078e00ff */
[----:B------:R-:W-:Y:S02]  /*2980*/  @!P0 IADD3 R55, PT, PT, R55, -R2, RZ ;  /* 0x8000000237378210 */ /* 0x000fe40007ffe0ff */
[----:B------:R-:W-:Y:S01]  /*2990*/  ISETP.GE.AND P4, PT, R48, RZ, PT ;  /* 0x000000ff3000720c */ /* 0x000fe20003f86270 */
[----:B------:R-:W-:Y:S01]  /*29a0*/  @!P2 IMAD.IADD R53, R53, 0x1, -R2 ;  /* 0x000000013535a824 */ /* 0x000fe200078e0a02 */
[C---:B------:R-:W-:Y:S01]  /*29b0*/  ISETP.GT.U32.AND P0, PT, R2.reuse, R55, PT ;  /* 0x000000370200720c */ /* 0x040fe20003f04070 */
[C---:B------:R-:W-:Y:S02]  /*29c0*/  IMAD R61, R2.reuse, R46, R61 ;  /* 0x0000002e023d7224 */ /* 0x040fe400078e023d */
[----:B------:R-:W-:Y:S01]  /*29d0*/  IMAD.MOV R44, RZ, RZ, -R44 ;  /* 0x000000ffff2c7224 */ /* 0x000fe200078e0a2c */
[----:B------:R-:W-:Y:S01]  /*29e0*/  ISETP.GT.U32.AND P2, PT, R2, R53, PT ;  /* 0x000000350200720c */ /* 0x000fe20003f44070 */
[----:B------:R-:W-:-:S04]  /*29f0*/  IMAD.HI.U32 R50, R7, R65, RZ ;  /* 0x0000004107327227 */ /* 0x000fc800078e00ff */
[----:B------:R-:W-:Y:S02]  /*2a00*/  IMAD R57, R2, R44, R57 ;  /* 0x0000002c02397224 */ /* 0x000fe400078e0239 */
[----:B------:R-:W-:-:S04]  /*2a10*/  IMAD.HI.U32 R44, R7, R59, RZ ;  /* 0x0000003b072c7227 */ /* 0x000fc800078e00ff */
[----:B------:R-:W-:Y:S01]  /*2a20*/  @!P0 IMAD.IADD R55, R55, 0x1, -R2 ;  /* 0x0000000137378824 */ /* 0x000fe200078e0a02 */
[C---:B------:R-:W-:Y:S01]  /*2a30*/  ISETP.GT.U32.AND P0, PT, R2.reuse, R61, PT ;  /* 0x0000003d0200720c */ /* 0x040fe20003f04070 */
[----:B------:R-:W-:Y:S02]  /*2a40*/  IMAD.MOV R44, RZ, RZ, -R44 ;  /* 0x000000ffff2c7224 */ /* 0x000fe400078e0a2c */
[----:B------:R-:W-:Y:S01]  /*2a50*/  @!P2 IMAD.IADD R53, R53, 0x1, -R2 ;  /* 0x000000013535a824 */ /* 0x000fe200078e0a02 */
[C---:B------:R-:W-:Y:S01]  /*2a60*/  ISETP.GT.U32.AND P2, PT, R2.reuse, R57, PT ;  /* 0x000000390200720c */ /* 0x040fe20003f44070 */
[C---:B------:R-:W-:Y:S02]  /*2a70*/  IMAD R59, R2.reuse, R44, R59 ;  /* 0x0000002c023b7224 */ /* 0x040fe400078e023b */
[----:B------:R-:W-:Y:S01]  /*2a80*/  IMAD.HI.U32 R44, R7, R67, RZ ;  /* 0x00000043072c7227 */ /* 0x000fe200078e00ff */
[----:B------:R-:W-:Y:S02]  /*2a90*/  @!P5 IADD3 R53, PT, PT, -R53, RZ, RZ ;  /* 0x000000ff3535d210 */ /* 0x000fe40007ffe1ff */
[----:B------:R-:W-:Y:S01]  /*2aa0*/  ISETP.GT.U32.AND P5, PT, R2, R59, PT ;  /* 0x0000003b0200720c */ /* 0x000fe20003fa4070 */
[----:B------:R-:W-:Y:S01]  /*2ab0*/  IMAD.MOV R50, RZ, RZ, -R50 ;  /* 0x000000ffff327224 */ /* 0x000fe200078e0a32 */
[----:B------:R-:W-:Y:S01]  /*2ac0*/  IADD3 R44, PT, PT, -R44, RZ, RZ ;  /* 0x000000ff2c2c7210 */ /* 0x000fe20007ffe1ff */
[----:B------:R-:W-:-:S02]  /*2ad0*/  @!P0 IMAD.IADD R61, R61, 0x1, -R2 ;  /* 0x000000013d3d8824 */ /* 0x000fc400078e0a02 */
[C---:B------:R-:W-:Y:S02]  /*2ae0*/  IMAD R65, R2.reuse, R50, R65 ;  /* 0x0000003202417224 */ /* 0x040fe400078e0241 */
[----:B------:R-:W-:Y:S01]  /*2af0*/  @!P2 IMAD.IADD R57, R57, 0x1, -R2 ;  /* 0x000000013939a824 */ /* 0x000fe200078e0a02 */
[C---:B------:R-:W-:Y:S01]  /*2b00*/  ISETP.GT.U32.AND P0, PT, R2.reuse, R61, PT ;  /* 0x0000003d0200720c */ /* 0x040fe20003f04070 */
[C---:B------:R-:W-:Y:S02]  /*2b10*/  IMAD R67, R2.reuse, R44, R67 ;  /* 0x0000002c02437224 */ /* 0x040fe400078e0243 */
[----:B------:R-:W-:Y:S01]  /*2b20*/  IMAD.HI.U32 R46, R7, R71, RZ ;  /* 0x00000047072e7227 */ /* 0x000fe200078e00ff */
[----:B------:R-:W-:-:S03]  /*2b30*/  ISETP.GT.U32.AND P2, PT, R2, R57, PT ;  /* 0x000000390200720c */ /* 0x000fc60003f44070 */
[----:B------:R-:W-:Y:S02]  /*2b40*/  IMAD.MOV R46, RZ, RZ, -R46 ;  /* 0x000000ffff2e7224 */ /* 0x000fe400078e0a2e */
[----:B------:R-:W-:-:S04]  /*2b50*/  IMAD.HI.U32 R44, R7, R69, RZ ;  /* 0x00000045072c7227 */ /* 0x000fc800078e00ff */
[--C-:B------:R-:W-:Y:S01]  /*2b60*/  @!P0 IMAD.IADD R61, R61, 0x1, -R2.reuse ;  /* 0x000000013d3d8824 */ /* 0x100fe200078e0a02 */
[C---:B------:R-:W-:Y:S01]  /*2b70*/  ISETP.GT.U32.AND P0, PT, R2.reuse, R67, PT ;  /* 0x000000430200720c */ /* 0x040fe20003f04070 */
[C---:B------:R-:W-:Y:S02]  /*2b80*/  IMAD R71, R2.reuse, R46, R71 ;  /* 0x0000002e02477224 */ /* 0x040fe400078e0247 */
[----:B------:R-:W-:Y:S01]  /*2b90*/  @!P2 IMAD.IADD R57, R57, 0x1, -R2 ;  /* 0x000000013939a824 */ /* 0x000fe200078e0a02 */
[----:B------:R-:W-:Y:S01]  /*2ba0*/  ISETP.GT.U32.AND P2, PT, R2, R65, PT ;  /* 0x000000410200720c */ /* 0x000fe20003f44070 */
[----:B------:R-:W-:Y:S02]  /*2bb0*/  IMAD.MOV R44, RZ, RZ, -R44 ;  /* 0x000000ffff2c7224 */ /* 0x000fe400078e0a2c */
[----:B------:R-:W-:Y:S01]  /*2bc0*/  IMAD.HI.U32 R48, R7, R63, RZ ;  /* 0x0000003f07307227 */ /* 0x000fe200078e00ff */
[----:B------:R-:W-:-:S03]  /*2bd0*/  @!P1 IADD3 R57, PT, PT, -R57, RZ, RZ ;  /* 0x000000ff39399210 */ /* 0x000fc60007ffe1ff */
[----:B------:R-:W-:Y:S02]  /*2be0*/  IMAD R69, R2, R44, R69 ;  /* 0x0000002c02457224 */ /* 0x000fe400078e0245 */
[----:B------:R-:W-:Y:S02]  /*2bf0*/  @!P0 IMAD.IADD R67, R67, 0x1, -R2 ;  /* 0x0000000143438824 */ /* 0x000fe400078e0a02 */
[----:B------:R-:W-:-:S03]  /*2c00*/  IMAD.HI.U32 R44, R7, R75, RZ ;  /* 0x0000004b072c7227 */ /* 0x000fc600078e00ff */
[C---:B------:R-:W-:Y:S01]  /*2c10*/  ISETP.GT.U32.AND P0, PT, R2.reuse, R67, PT ;  /* 0x000000430200720c */ /* 0x040fe20003f04070 */
[----:B------:R-:W-:Y:S02]  /*2c20*/  @!P2 IMAD.IADD R65, R65, 0x1, -R2 ;  /* 0x000000014141a824 */ /* 0x000fe400078e0a02 */
[----:B------:R-:W-:Y:S02]  /*2c30*/  IMAD.MOV R50, RZ, RZ, -R44 ;  /* 0x000000ffff327224 */ /* 0x000fe400078e0a2c */
[----:B------:R-:W-:Y:S01]  /*2c40*/  IMAD.MOV R48, RZ, RZ, -R48 ;  /* 0x000000ffff307224 */ /* 0x000fe200078e0a30 */
[C---:B------:R-:W-:Y:S01]  /*2c50*/  ISETP.GT.U32.AND P2, PT, R2.reuse, R65, PT ;  /* 0x000000410200720c */ /* 0x040fe20003f44070 */
[C---:B------:R-:W-:Y:S02]  /*2c60*/  IMAD R75, R2.reuse, R50, R75 ;  /* 0x00000032024b7224 */ /* 0x040fe400078e024b */
[----:B------:R-:W-:Y:S02]  /*2c70*/  IMAD R63, R2, R48, R63 ;  /* 0x00000030023f7224 */ /* 0x000fe400078e023f */
[----:B------:R-:W-:-:S04]  /*2c80*/  IMAD.HI.U32 R48, R7, R73, RZ ;  /* 0x0000004907307227 */ /* 0x000fc800078e00ff */
[----:B------:R-:W-:Y:S01]  /*2c90*/  @!P0 IMAD.IADD R67, R67, 0x1, -R2 ;  /* 0x0000000143438824 */ /* 0x000fe200078e0a02 */
[----:B------:R-:W-:Y:S01]  /*2ca0*/  ISETP.GT.U32.AND P0, PT, R2, R71, PT ;  /* 0x000000470200720c */ /* 0x000fe20003f04070 */
[----:B------:R-:W-:Y:S01]  /*2cb0*/  IMAD.HI.U32 R44, R7, R77, RZ ;  /* 0x0000004d072c7227 */ /* 0x000fe200078e00ff */
[----:B------:R-:W-:-:S03]  /*2cc0*/  IADD3 R48, PT, PT, -R48, RZ, RZ ;  /* 0x000000ff30307210 */ /* 0x000fc60007ffe1ff */
[--C-:B------:R-:W-:Y:S01]  /*2cd0*/  @!P2 IMAD.IADD R65, R65, 0x1, -R2.reuse ;  /* 0x000000014141a824 */ /* 0x100fe200078e0a02 */
[C---:B------:R-:W-:Y:S01]  /*2ce0*/  ISETP.GT.U32.AND P2, PT, R2.reuse, R69, PT ;  /* 0x000000450200720c */ /* 0x040fe20003f44070 */
[----:B------:R-:W-:Y:S01]  /*2cf0*/  @!P3 IMAD.MOV R55, RZ, RZ, -R55 ;  /* 0x000000ffff37b224 */ /* 0x000fe200078e0a37 */
[----:B------:R-:W-:Y:S01]  /*2d00*/  ISETP.GT.U32.AND P3, PT, R2, R63, PT ;  /* 0x0000003f0200720c */ /* 0x000fe20003f64070 */
[--C-:B------:R-:W-:Y:S01]  /*2d10*/  @!P5 IMAD.IADD R59, R59, 0x1, -R2.reuse ;  /* 0x000000013b3bd824 */ /* 0x100fe200078e0a02 */
[----:B------:R-:W-:Y:S01]  /*2d20*/  IADD3 R44, PT, PT, -R44, RZ, RZ ;  /* 0x000000ff2c2c7210 */ /* 0x000fe20007ffe1ff */
[C---:B------:R-:W-:Y:S02]  /*2d30*/  IMAD R73, R2.reuse, R48, R73 ;  /* 0x0000003002497224 */ /* 0x040fe400078e0249 */
[----:B------:R-:W-:Y:S01]  /*2d40*/  @!P0 IMAD.IADD R71, R71, 0x1, -R2 ;  /* 0x0000000147478824 */ /* 0x000fe200078e0a02 */
[C---:B------:R-:W-:Y:S01]  /*2d50*/  ISETP.GT.U32.AND P0, PT, R2.reuse, R75, PT ;  /* 0x0000004b0200720c */ /* 0x040fe20003f04070 */
[C---:B------:R-:W-:Y:S01]  /*2d60*/  IMAD R77, R2.reuse, R44, R77 ;  /* 0x0000002c024d7224 */ /* 0x040fe200078e024d */
[C---:B------:R-:W-:Y:S01]  /*2d70*/  ISETP.GT.U32.AND P5, PT, R2.reuse, R59, PT ;  /* 0x0000003b0200720c */ /* 0x040fe20003fa4070 */
[----:B------:R-:W-:Y:S01]  /*2d80*/  IMAD.HI.U32 R46, R7, R79, RZ ;  /* 0x0000004f072e7227 */ /* 0x000fe200078e00ff */
[----:B------:R-:W-:-:S03]  /*2d90*/  ISETP.GT.U32.AND P1, PT, R2, R71, PT ;  /* 0x000000470200720c */ /* 0x000fc60003f24070 */
[--C-:B------:R-:W-:Y:S01]  /*2da0*/  @!P2 IMAD.IADD R69, R69, 0x1, -R2.reuse ;  /* 0x000000014545a824 */ /* 0x100fe200078e0a02 */
[C---:B------:R-:W-:Y:S01]  /*2db0*/  ISETP.GT.U32.AND P2, PT, R2.reuse, R73, PT ;  /* 0x000000490200720c */ /* 0x040fe20003f44070 */
[----:B------:R-:W-:Y:S02]  /*2dc0*/  @!P3 IMAD.IADD R63, R63, 0x1, -R2 ;  /* 0x000000013f3fb824 */ /* 0x000fe400078e0a02 */
[----:B------:R-:W-:Y:S02]  /*2dd0*/  IMAD.MOV R46, RZ, RZ, -R46 ;  /* 0x000000ffff2e7224 */ /* 0x000fe400078e0a2e */
[--C-:B------:R-:W-:Y:S01]  /*2de0*/  @!P0 IMAD.IADD R75, R75, 0x1, -R2.reuse ;  /* 0x000000014b4b8824 */ /* 0x100fe200078e0a02 */
[C---:B------:R-:W-:Y:S01]  /*2df0*/  ISETP.GT.U32.AND P0, PT, R2.reuse, R77, PT ;  /* 0x0000004d0200720c */ /* 0x040fe20003f04070 */
[C---:B------:R-:W-:Y:S01]  /*2e00*/  IMAD R79, R2.reuse, R46, R79 ;  /* 0x0000002e024f7224 */ /* 0x040fe200078e024f */
[----:B------:R-:W-:Y:S01]  /*2e10*/  ISETP.GT.U32.AND P3, PT, R2, R63, PT ;  /* 0x0000003f0200720c */ /* 0x000fe20003f64070 */
[----:B------:R-:W-:Y:S01]  /*2e20*/  @!P5 IMAD.IADD R59, R59, 0x1, -R2 ;  /* 0x000000013b3bd824 */ /* 0x000fe200078e0a02 */
[----:B------:R-:W-:Y:S01]  /*2e30*/  ISETP.GE.AND P5, PT, R52, RZ, PT ;  /* 0x000000ff3400720c */ /* 0x000fe20003fa6270 */
[----:B------:R-:W-:Y:S01]  /*2e40*/  IMAD.HI.U32 R48, R7, R81, RZ ;  /* 0x0000005107307227 */ /* 0x000fe200078e00ff */
[----:B------:R-:W-:-:S03]  /*2e50*/  IABS R52, R80 ;  /* 0x0000005000347213 */ /* 0x000fc60000000000 */
[--C-:B------:R-:W-:Y:S01]  /*2e60*/  @!P2 IMAD.IADD R73, R73, 0x1, -R2.reuse ;  /* 0x000000014949a824 */ /* 0x100fe200078e0a02 */
[----:B------:R-:W-:Y:S01]  /*2e70*/  ISETP.GE.AND P2, PT, R58, RZ, PT ;  /* 0x000000ff3a00720c */ /* 0x000fe20003f46270 */
[----:B------:R-:W-:Y:S02]  /*2e80*/  VIADD R82, R161, 0x2 ;  /* 0x00000002a1527836 */ /* 0x000fe40000000000 */
[----:B------:R-:W-:Y:S01]  /*2e90*/  @!P0 IMAD.IADD R77, R77, 0x1, -R2 ;  /* 0x000000014d4d8824 */ /* 0x000fe200078e0a02 */
[----:B------:R-:W-:Y:S01]  /*2ea0*/  ISETP.GT.U32.AND P0, PT, R2, R79, PT ;  /* 0x0000004f0200720c */ /* 0x000fe20003f04070 */
[----:B------:R-:W-:Y:S02]  /*2eb0*/  IMAD.MOV R48, RZ, RZ, -R48 ;  /* 0x000000ffff307224 */ /* 0x000fe400078e0a30 */
[----:B------:R-:W-:Y:S02]  /*2ec0*/  VIADD R84, R161, 0x1 ;  /* 0x00000001a1547836 */ /* 0x000fe40000000000 */
[----:B------:R-:W-:-:S03]  /*2ed0*/  IMAD.HI.U32 R50, R7, R83, RZ ;  /* 0x0000005307327227 */ /* 0x000fc600078e00ff */
[----:B------:R-:W-:Y:S01]  /*2ee0*/  IABS R58, R84 ;  /* 0x00000054003a7213 */ /* 0x000fe20000000000 */
[----:B------:R-:W-:Y:S01]  /*2ef0*/  @!P3 IMAD.IADD R63, R63, 0x1, -R2 ;  /* 0x000000013f3fb824 */ /* 0x000fe200078e0a02 */
[----:B------:R-:W-:Y:S01]  /*2f00*/  ISETP.GE.AND P3, PT, R54, RZ, PT ;  /* 0x000000ff3600720c */ /* 0x000fe20003f66270 */
[----:B------:R-:W-:Y:S01]  /*2f10*/  IMAD R81, R2, R48, R81 ;  /* 0x0000003002517224 */ /* 0x000fe200078e0251 */
[----:B------:R-:W-:Y:S01]  /*2f20*/  IABS R54, R82 ;  /* 0x0000005200367213 */ /* 0x000fe20000000000 */
[----:B------:R-:W-:-:S04]  /*2f30*/  IMAD.HI.U32 R44, R7, R85, RZ ;  /* 0x00000055072c7227 */ /* 0x000fc800078e00ff */
[----:B------:R-:W-:Y:S01]  /*2f40*/  IMAD.MOV R50, RZ, RZ, -R50 ;  /* 0x000000ffff327224 */ /* 0x000fe200078e0a32 */
[----:B------:R-:W-:Y:S01]  /*2f50*/  IADD3 R44, PT, PT, -R44, RZ, RZ ;  /* 0x000000ff2c2c7210 */ /* 0x000fe20007ffe1ff */
[----:B------:R-:W-:-:S04]  /*2f60*/  IMAD.HI.U32 R46, R7, R52, RZ ;  /* 0x00000034072e7227 */ /* 0x000fc800078e00ff */
[----:B------:R-:W-:Y:S01]  /*2f70*/  @!P0 IMAD.IADD R79, R79, 0x1, -R2 ;  /* 0x000000014f4f8824 */ /* 0x000fe200078e0a02 */
[C---:B------:R-:W-:Y:S01]  /*2f80*/  ISETP.GT.U32.AND P0, PT, R2.reuse, R69, PT ;  /* 0x000000450200720c */ /* 0x040fe20003f04070 */
[----:B------:R-:W-:Y:S01]  /*2f90*/  @!P6 IMAD.MOV R59, RZ, RZ, -R59 ;  /* 0x000000ffff3be224 */ /* 0x000fe200078e0a3b */
[C---:B------:R-:W-:Y:S01]  /*2fa0*/  ISETP.GT.U32.AND P6, PT, R2.reuse, R77, PT ;  /* 0x0000004d0200720c */ /* 0x040fe20003fc4070 */
[----:B------:R-:W-:Y:S01]  /*2fb0*/  @!P4 IMAD.MOV R61, RZ, RZ, -R61 ;  /* 0x000000ffff3dc224 */ /* 0x000fe200078e0a3d */
[C---:B------:R-:W-:Y:S01]  /*2fc0*/  ISETP.GT.U32.AND P4, PT, R2.reuse, R73, PT ;  /* 0x000000490200720c */ /* 0x040fe20003f84070 */
[----:B------:R-:W-:Y:S01]  /*2fd0*/  @!P5 IMAD.MOV R63, RZ, RZ, -R63 ;  /* 0x000000ffff3fd224 */ /* 0x000fe200078e0a3f */
[C---:B------:R-:W-:Y:S01]  /*2fe0*/  ISETP.GT.U32.AND P5, PT, R2.reuse, R75, PT ;  /* 0x0000004b0200720c */ /* 0x040fe20003fa4070 */
[----:B------:R-:W-:Y:S01]  /*2ff0*/  @!P2 IMAD.MOV R67, RZ, RZ, -R67 ;  /* 0x000000ffff43a224 */ /* 0x000fe200078e0a43 */
[C---:B------:R-:W-:Y:S01]  /*3000*/  ISETP.GT.U32.AND P2, PT, R2.reuse, R81, PT ;  /* 0x000000510200720c */ /* 0x040fe20003f44070 */
[----:B------:R-:W-:-:S02]  /*3010*/  IMAD R83, R2, R50, R83 ;  /* 0x0000003202537224 */ /* 0x000fc400078e0253 */
[----:B------:R-:W-:Y:S02]  /*3020*/  IMAD.HI.U32 R48, R7, R54, RZ ;  /* 0x0000003607307227 */ /* 0x000fe400078e00ff */
[----:B------:R-:W-:Y:S02]  /*3030*/  @!P0 IADD3 R69, PT, PT, R69, -R2, RZ ;  /* 0x8000000245458210 */ /* 0x000fe40007ffe0ff */
[----:B------:R-:W-:Y:S01]  /*3040*/  IMAD.HI.U32 R50, R7, R58, RZ ;  /* 0x0000003a07327227 */ /* 0x000fe200078e00ff */
[----:B------:R-:W-:-:S03]  /*3050*/  ISETP.GT.U32.AND P0, PT, R2, R83, PT ;  /* 0x000000530200720c */ /* 0x000fc60003f04070 */
[----:B------:R-:W-:Y:S02]  /*3060*/  IMAD.MOV R87, RZ, RZ, -R46 ;  /* 0x000000ffff577224 */ /* 0x000fe400078e0a2e */
[----:B------:R-:W-:Y:S01]  /*3070*/  IMAD.MOV R89, RZ, RZ, -R48 ;  /* 0x000000ffff597224 */ /* 0x000fe200078e0a30 */
[----:B------:R-:W-:Y:S01]  /*3080*/  @!P2 IADD3 R81, PT, PT, R81, -R2, RZ ;  /* 0x800000025151a210 */ /* 0x000fe20007ffe0ff */
[----:B------:R-:W-:Y:S01]  /*3090*/  IMAD.MOV R91, RZ, RZ, -R50 ;  /* 0x000000ffff5b7224 */ /* 0x000fe200078e0a32 */
[----:B------:R-:W-:Y:S01]  /*30a0*/  ISETP.GE.AND P2, PT, R62, RZ, PT ;  /* 0x000000ff3e00720c */ /* 0x000fe20003f46270 */
[----:B------:R-:W-:Y:S02]  /*30b0*/  IMAD R85, R2, R44, R85 ;  /* 0x0000002c02557224 */ /* 0x000fe400078e0255 */
[----:B------:R-:W-:-:S04]  /*30c0*/  IMAD.HI.U32 R44, R7, R60, RZ ;  /* 0x0000003c072c7227 */ /* 0x000fc800078e00ff */
[C---:B------:R-:W-:Y:S02]  /*30d0*/  IMAD R7, R2.reuse, R87, R52 ;  /* 0x0000005702077224 */ /* 0x040fe400078e0234 */
[C---:B------:R-:W-:Y:S02]  /*30e0*/  IMAD R87, R2.reuse, R89, R54 ;  /* 0x0000005902577224 */ /* 0x040fe400078e0236 */
[C---:B------:R-:W-:Y:S02]  /*30f0*/  IMAD R89, R2.reuse, R91, R58 ;  /* 0x0000005b02597224 */ /* 0x040fe400078e023a */
[----:B------:R-:W-:Y:S01]  /*3100*/  @!P3 IMAD.MOV R65, RZ, RZ, -R65 ;  /* 0x000000ffff41b224 */ /* 0x000fe200078e0a41 */
[C---:B------:R-:W-:Y:S01]  /*3110*/  ISETP.GT.U32.AND P3, PT, R2.reuse, R79, PT ;  /* 0x0000004f0200720c */ /* 0x040fe20003f64070 */
[--C-:B------:R-:W-:Y:S01]  /*3120*/  @!P1 IMAD.IADD R71, R71, 0x1, -R2.reuse ;  /* 0x0000000147479824 */ /* 0x100fe200078e0a02 */
[C---:B------:R-:W-:Y:S01]  /*3130*/  ISETP.GT.U32.AND P1, PT, R2.reuse, R85, PT ;  /* 0x000000550200720c */ /* 0x040fe20003f24070 */
[--C-:B------:R-:W-:Y:S01]  /*3140*/  @!P4 IMAD.IADD R73, R73, 0x1, -R2.reuse ;  /* 0x000000014949c824 */ /* 0x100fe200078e0a02 */
[C---:B------:R-:W-:Y:S01]  /*3150*/  ISETP.GT.U32.AND P4, PT, R2.reuse, R7, PT ;  /* 0x000000070200720c */ /* 0x040fe20003f84070 */
[--C-:B------:R-:W-:Y:S01]  /*3160*/  @!P5 IMAD.IADD R75, R75, 0x1, -R2.reuse ;  /* 0x000000014b4bd824 */ /* 0x100fe200078e0a02 */
[C---:B------:R-:W-:Y:S01]  /*3170*/  ISETP.GT.U32.AND P5, PT, R2.reuse, R87, PT ;  /* 0x000000570200720c */ /* 0x040fe20003fa4070 */
[----:B------:R-:W-:Y:S01]  /*3180*/  @!P6 IMAD.IADD R77, R77, 0x1, -R2 ;  /* 0x000000014d4de824 */ /* 0x000fe200078e0a02 */
[----:B------:R-:W-:Y:S01]  /*3190*/  ISETP.GT.U32.AND P6, PT, R2, R89, PT ;  /* 0x000000590200720c */ /* 0x000fe20003fc4070 */
[----:B------:R-:W-:-:S02]  /*31a0*/  IMAD.MOV R91, RZ, RZ, -R44 ;  /* 0x000000ffff5b7224 */ /* 0x000fc400078e0a2c */
[----:B------:R-:W-:Y:S01]  /*31b0*/  @!P0 IMAD.IADD R83, R83, 0x1, -R2 ;  /* 0x0000000153538824 */ /* 0x000fe200078e0a02 */
[----:B------:R-:W-:Y:S01]  /*31c0*/  ISETP.GE.AND P0, PT, R64, RZ, PT ;  /* 0x000000ff4000720c */ /* 0x000fe20003f06270 */
[C---:B------:R-:W-:Y:S01]  /*31d0*/  IMAD R91, R2.reuse, R91, R60 ;  /* 0x0000005b025b7224 */ /* 0x040fe200078e023c */
[----:B------:R-:W1:Y:S01]  /*31e0*/  LDC R44, c[0x0][0x3b0] ;  /* 0x0000ec00ff2c7b82 */ /* 0x000e620000000800 */
[--C-:B------:R-:W-:Y:S02]  /*31f0*/  @!P3 IMAD.IADD R79, R79, 0x1, -R2.reuse ;  /* 0x000000014f4fb824 */ /* 0x100fe400078e0a02 */
[--C-:B------:R-:W-:Y:S01]  /*3200*/  @!P1 IMAD.IADD R85, R85, 0x1, -R2.reuse ;  /* 0x0000000155559824 */ /* 0x100fe200078e0a02 */
[----:B------:R-:W-:Y:S01]  /*3210*/  ISETP.GT.U32.AND P3, PT, R2, R91, PT ;  /* 0x0000005b0200720c */ /* 0x000fe20003f64070 */
[--C-:B------:R-:W-:Y:S01]  /*3220*/  @!P4 IMAD.IADD R7, R7, 0x1, -R2.reuse ;  /* 0x000000010707c824 */ /* 0x100fe200078e0a02 */
[----:B------:R-:W-:Y:S01]  /*3230*/  ISETP.GE.AND P1, PT, R66, RZ, PT ;  /* 0x000000ff4200720c */ /* 0x000fe20003f26270 */
[--C-:B------:R-:W-:Y:S01]  /*3240*/  @!P5 IMAD.IADD R87, R87, 0x1, -R2.reuse ;  /* 0x000000015757d824 */ /* 0x100fe200078e0a02 */
[----:B------:R-:W-:Y:S01]  /*3250*/  ISETP.GE.AND P4, PT, R68, RZ, PT ;  /* 0x000000ff4400720c */ /* 0x000fe20003f86270 */
[--C-:B------:R-:W-:Y:S01]  /*3260*/  @!P6 IMAD.IADD R89, R89, 0x1, -R2.reuse ;  /* 0x000000015959e824 */ /* 0x100fe200078e0a02 */
[----:B------:R-:W-:Y:S01]  /*3270*/  ISETP.GE.AND P5, PT, R70, RZ, PT ;  /* 0x000000ff4600720c */ /* 0x000fe20003fa6270 */
[----:B------:R-:W-:Y:S01]  /*3280*/  @!P2 IMAD.MOV R69, RZ, RZ, -R69 ;  /* 0x000000ffff45a224 */ /* 0x000fe200078e0a45 */
[----:B------:R-:W-:Y:S01]  /*3290*/  ISETP.GE.AND P6, PT, R72, RZ, PT ;  /* 0x000000ff4800720c */ /* 0x000fe20003fc6270 */
[----:B------:R-:W-:Y:S01]  /*32a0*/  @!P0 IMAD.MOV R71, RZ, RZ, -R71 ;  /* 0x000000ffff478224 */ /* 0x000fe200078e0a47 */
[----:B------:R-:W-:Y:S01]  /*32b0*/  ISETP.GT.U32.AND P2, PT, R2, R81, PT ;  /* 0x000000510200720c */ /* 0x000fe20003f44070 */
[----:B----4-:R-:W-:Y:S01]  /*32c0*/  IMAD R192, R192, R177, RZ ;  /* 0x000000b1c0c07224 */ /* 0x010fe200078e02ff */
[C---:B------:R-:W-:Y:S01]  /*32d0*/  ISETP.GT.U32.AND P0, PT, R2.reuse, R83, PT ;  /* 0x000000530200720c */ /* 0x040fe20003f04070 */
[----:B------:R-:W-:Y:S01]  /*32e0*/  IMAD R191, R191, R177, RZ ;  /* 0x000000b1bfbf7224 */ /* 0x000fe200078e02ff */
[-C--:B------:R-:W-:Y:S01]  /*32f0*/  @!P3 IADD3 R91, PT, PT, R91, -R2.reuse, RZ ;  /* 0x800000025b5bb210 */ /* 0x080fe20007ffe0ff */
[----:B------:R-:W-:Y:S01]  /*3300*/  @!P1 IMAD.MOV R73, RZ, RZ, -R73 ;  /* 0x000000ffff499224 */ /* 0x000fe200078e0a49 */
[C---:B------:R-:W-:Y:S01]  /*3310*/  ISETP.GT.U32.AND P1, PT, R2.reuse, R85, PT ;  /* 0x000000550200720c */ /* 0x040fe20003f24070 */
[----:B------:R-:W-:Y:S01]  /*3320*/  @!P4 IMAD.MOV R75, RZ, RZ, -R75 ;  /* 0x000000ffff4bc224 */ /* 0x000fe200078e0a4b */
[C---:B------:R-:W-:Y:S01]  /*3330*/  ISETP.GT.U32.AND P3, PT, R2.reuse, R7, PT ;  /* 0x000000070200720c */ /* 0x040fe20003f64070 */
[----:B------:R-:W-:Y:S01]  /*3340*/  @!P5 IMAD.MOV R77, RZ, RZ, -R77 ;  /* 0x000000ffff4dd224 */ /* 0x000fe200078e0a4d */
[----:B------:R-:W-:Y:S01]  /*3350*/  ISETP.GT.U32.AND P4, PT, R2, R87, PT ;  /* 0x000000570200720c */ /* 0x000fe20003f84070 */
[----:B------:R-:W-:Y:S01]  /*3360*/  IMAD R190, R190, R177, RZ ;  /* 0x000000b1bebe7224 */ /* 0x000fe200078e02ff */
[----:B------:R-:W-:Y:S01]  /*3370*/  @!P6 IADD3 R79, PT, PT, -R79, RZ, RZ ;  /* 0x000000ff4f4fe210 */ /* 0x000fe20007ffe1ff */
[--C-:B------:R-:W-:Y:S01]  /*3380*/  @!P2 IMAD.IADD R81, R81, 0x1, -R2.reuse ;  /* 0x000000015151a824 */ /* 0x100fe200078e0a02 */
[C---:B------:R-:W-:Y:S01]  /*3390*/  ISETP.GT.U32.AND P6, PT, R2.reuse, R89, PT ;  /* 0x000000590200720c */ /* 0x040fe20003fc4070 */
[--C-:B------:R-:W-:Y:S01]  /*33a0*/  @!P0 IMAD.IADD R83, R83, 0x1, -R2.reuse ;  /* 0x0000000153538824 */ /* 0x100fe200078e0a02 */
[----:B------:R-:W-:Y:S01]  /*33b0*/  ISETP.GT.U32.AND P5, PT, R2, R91, PT ;  /* 0x0000005b0200720c */ /* 0x000fe20003fa4070 */
[-C--:B------:R-:W-:Y:S01]  /*33c0*/  IMAD R189, R189, R177.reuse, RZ ;  /* 0x000000b1bdbd7224 */ /* 0x080fe200078e02ff */
[----:B------:R-:W-:Y:S01]  /*33d0*/  ISETP.GE.AND P2, PT, R74, RZ, PT ;  /* 0x000000ff4a00720c */ /* 0x000fe20003f46270 */
[--C-:B------:R-:W-:Y:S01]  /*33e0*/  @!P1 IMAD.IADD R85, R85, 0x1, -R2.reuse ;  /* 0x0000000155559824 */ /* 0x100fe200078e0a02 */
[----:B------:R-:W-:Y:S01]  /*33f0*/  ISETP.GE.AND P0, PT, R76, RZ, PT ;  /* 0x000000ff4c00720c */ /* 0x000fe20003f06270 */
[--C-:B------:R-:W-:Y:S01]  /*3400*/  @!P3 IMAD.IADD R7, R7, 0x1, -R2.reuse ;  /* 0x000000010707b824 */ /* 0x100fe200078e0a02 */
[----:B------:R-:W-:Y:S01]  /*3410*/  ISETP.GE.AND P1, PT, R78, RZ, PT ;  /* 0x000000ff4e00720c */ /* 0x000fe20003f26270 */
[--C-:B------:R-:W-:Y:S01]  /*3420*/  @!P4 IMAD.IADD R87, R87, 0x1, -R2.reuse ;  /* 0x000000015757c824 */ /* 0x100fe200078e0a02 */
[----:B------:R-:W-:Y:S01]  /*3430*/  ISETP.GE.AND P4, PT, R82, RZ, PT ;  /* 0x000000ff5200720c */ /* 0x000fe20003f86270 */
[-C--:B------:R-:W-:Y:S01]  /*3440*/  IMAD R188, R188, R177.reuse, RZ ;  /* 0x000000b1bcbc7224 */ /* 0x080fe200078e02ff */
[----:B------:R-:W-:Y:S01]  /*3450*/  ISETP.GE.AND P3, PT, R80, RZ, PT ;  /* 0x000000ff5000720c */ /* 0x000fe20003f66270 */
[----:B------:R-:W-:Y:S01]  /*3460*/  IMAD R187, R187, R177, RZ ;  /* 0x000000b1bbbb7224 */ /* 0x000fe200078e02ff */
[----:B------:R-:W-:Y:S01]  /*3470*/  @!P6 IADD3 R89, PT, PT, R89, -R2, RZ ;  /* 0x800000025959e210 */ /* 0x000fe20007ffe0ff */
[----:B------:R-:W-:Y:S01]  /*3480*/  @!P5 IMAD.IADD R91, R91, 0x1, -R2 ;  /* 0x000000015b5bd824 */ /* 0x000fe200078e0a02 */
[----:B------:R-:W-:Y:S01]  /*3490*/  LOP3.LUT R2, RZ, R45, RZ, 0x33, !PT ;  /* 0x0000002dff027212 */ /* 0x000fe200078e33ff */
[----:B------:R-:W-:Y:S01]  /*34a0*/  @!P2 IMAD.MOV R81, RZ, RZ, -R81 ;  /* 0x000000ffff51a224 */ /* 0x000fe200078e0a51 */
[----:B------:R-:W-:Y:S01]  /*34b0*/  ISETP.NE.AND P2, PT, R45, RZ, PT ;  /* 0x000000ff2d00720c */ /* 0x000fe20003f45270 */
[----:B------:R-:W-:Y:S01]  /*34c0*/  IMAD.MOV.U32 R45, RZ, RZ, R7 ;  /* 0x000000ffff2d7224 */ /* 0x000fe200078e0007 */
[----:B------:R-:W-:Y:S01]  /*34d0*/  ISETP.GE.AND P6, PT, R84, RZ, PT ;  /* 0x000000ff5400720c */ /* 0x000fe20003fc6270 */
[----:B------:R-:W-:Y:S01]  /*34e0*/  @!P0 IMAD.MOV R83, RZ, RZ, -R83 ;  /* 0x000000ffff538224 */ /* 0x000fe200078e0a53 */
[C---:B------:R-:W-:Y:S01]  /*34f0*/  SEL R7, R2.reuse, R53, !P2 ;  /* 0x0000003502077207 */ /* 0x040fe20005000000 */
[----:B------:R-:W-:Y:S01]  /*3500*/  @!P1 IMAD.MOV R85, RZ, RZ, -R85 ;  /* 0x000000ffff559224 */ /* 0x000fe200078e0a55 */
[----:B------:R-:W2:Y:S01]  /*3510*/  LDC.64 R52, c[0x0][0x388] ;  /* 0x0000e200ff347b82 */ /* 0x000ea20000000a00 */
[C---:B------:R-:W-:Y:S01]  /*3520*/  SEL R3, R2.reuse, R3, !P2 ;  /* 0x0000000302037207 */ /* 0x040fe20005000000 */
[----:B------:R-:W-:Y:S01]  /*3530*/  @!P4 IMAD.MOV R87, RZ, RZ, -R87 ;  /* 0x000000ffff57c224 */ /* 0x000fe200078e0a57 */
[C---:B------:R-:W-:Y:S01]  /*3540*/  SEL R12, R2.reuse, R12, !P2 ;  /* 0x0000000c020c7207 */ /* 0x040fe20005000000 */
[-C--:B-1----:R-:W-:Y:S01]  /*3550*/  IMAD R7, R7, R44.reuse, RZ ;  /* 0x0000002c07077224 */ /* 0x082fe200078e02ff */
[----:B------:R-:W-:Y:S01]  /*3560*/  ISETP.GE.AND P5, PT, R161, RZ, PT ;  /* 0x000000ffa100720c */ /* 0x000fe20003fa6270 */
[-C--:B------:R-:W-:Y:S01]  /*3570*/  IMAD R3, R3, R44.reuse, RZ ;  /* 0x0000002c03037224 */ /* 0x080fe200078e02ff */
[----:B------:R-:W-:Y:S01]  /*3580*/  SEL R19, R2, R19, !P2 ;  /* 0x0000001302137207 */ /* 0x000fe20005000000 */
[----:B------:R-:W-:Y:S01]  /*3590*/  IMAD R12, R12, R44, RZ ;  /* 0x0000002c0c0c7224 */ /* 0x000fe200078e02ff */
[C---:B------:R-:W-:Y:S01]  /*35a0*/  SEL R5, R2.reuse, R5, !P2 ;  /* 0x0000000502057207 */ /* 0x040fe20005000000 */
[----:B------:R-:W-:Y:S01]  /*35b0*/  @!P6 IMAD.MOV R89, RZ, RZ, -R89 ;  /* 0x000000ffff59e224 */ /* 0x000fe200078e0a59 */
[C---:B------:R-:W-:Y:S01]  /*35c0*/  SEL R26, R2.reuse, R26, !P2 ;  /* 0x0000001a021a7207 */ /* 0x040fe20005000000 */
[-C--:B------:R-:W-:Y:S01]  /*35d0*/  IMAD R19, R19, R44.reuse, RZ ;  /* 0x0000002c13137224 */ /* 0x080fe200078e02ff */
[C---:B------:R-:W-:Y:S01]  /*35e0*/  SEL R13, R2.reuse, R13, !P2 ;  /* 0x0000000d020d7207 */ /* 0x040fe20005000000 */
[-C--:B------:R-:W-:Y:S01]  /*35f0*/  IMAD R5, R5, R44.reuse, RZ ;  /* 0x0000002c05057224 */ /* 0x080fe200078e02ff */
[----:B------:R-:W-:Y:S01]  /*3600*/  SEL R33, R2, R33, !P2 ;  /* 0x0000002102217207 */ /* 0x000fe20005000000 */
[----:B------:R-:W-:Y:S01]  /*3610*/  IMAD R26, R26, R44, RZ ;  /* 0x0000002c1a1a7224 */ /* 0x000fe200078e02ff */
[C---:B------:R-:W-:Y:S01]  /*3620*/  SEL R4, R2.reuse, R4, !P2 ;  /* 0x0000000402047207 */ /* 0x040fe20005000000 */
[----:B------:R-:W-:Y:S01]  /*3630*/  @!P5 IMAD.MOV R91, RZ, RZ, -R91 ;  /* 0x000000ffff5bd224 */ /* 0x000fe200078e0a5b */
[C---:B------:R-:W-:Y:S01]  /*3640*/  SEL R20, R2.reuse, R20, !P2 ;  /* 0x0000001402147207 */ /* 0x040fe20005000000 */
[----:B------:R-:W-:Y:S01]  /*3650*/  IMAD R13, R13, R44, RZ ;  /* 0x0000002c0d0d7224 */ /* 0x000fe200078e02ff */
[C---:B------:R-:W-:Y:S01]  /*3660*/  SEL R40, R2.reuse, R40, !P2 ;  /* 0x0000002802287207 */ /* 0x040fe20005000000 */
[-C--:B------:R-:W-:Y:S01]  /*3670*/  IMAD R33, R33, R44.reuse, RZ ;  /* 0x0000002c21217224 */ /* 0x080fe200078e02ff */
[----:B------:R-:W-:Y:S01]  /*3680*/  SEL R55, R2, R55, !P2 ;  /* 0x0000003702377207 */ /* 0x000fe20005000000 */
[----:B------:R-:W-:Y:S01]  /*3690*/  IMAD R4, R4, R44, RZ ;  /* 0x0000002c04047224 */ /* 0x000fe200078e02ff */
[----:B--2---:R-:W-:Y:S01]  /*36a0*/  LEA R159, P6, R3, R52, 0x1 ;  /* 0x00000034039f7211 */ /* 0x004fe200078c08ff */
[----:B------:R-:W-:Y:S01]  /*36b0*/  IMAD R20, R20, R44, RZ ;  /* 0x0000002c14147224 */ /* 0x000fe200078e02ff */
[----:B------:R-:W-:Y:S01]  /*36c0*/  LEA R158, P5, R5, R52, 0x1 ;  /* 0x00000034059e7211 */ /* 0x000fe200078a08ff */
[-C--:B------:R-:W-:Y:S01]  /*36d0*/  IMAD R40, R40, R44.reuse, RZ ;  /* 0x0000002c28287224 */ /* 0x080fe200078e02ff */
[----:B------:R-:W-:Y:S01]  /*36e0*/  LEA.HI.X.SX32 R151, R3, R53, 0x1, P6 ;  /* 0x0000003503977211 */ /* 0x000fe200030f0eff */
[----:B------:R-:W-:Y:S01]  /*36f0*/  IMAD R70, R55, R44, RZ ;  /* 0x0000002c37467224 */ /* 0x000fe200078e02ff */
[----:B------:R-:W-:Y:S01]  /*3700*/  LEA R150, P6, R12, R52, 0x1 ;  /* 0x000000340c967211 */ /* 0x000fe200078c08ff */
[----:B------:R-:W1:Y:S01]  /*3710*/  LDC.64 R54, c[0x0][0x380] ;  /* 0x0000e000ff367b82 */ /* 0x000e620000000a00 */
[----:B------:R-:W-:Y:S01]  /*3720*/  SEL R6, R2, R6, !P2 ;  /* 0x0000000602067207 */ /* 0x000fe20005000000 */
[----:B------:R-:W-:Y:S01]  /*3730*/  IMAD R186, R186, R177, RZ ;  /* 0x000000b1baba7224 */ /* 0x000fe200078e02ff */
[----:B------:R-:W-:Y:S01]  /*3740*/  LEA.HI.X.SX32 R137, R12, R53, 0x1, P6 ;  /* 0x000000350c897211 */ /* 0x000fe200030f0eff */
[-C--:B------:R-:W-:Y:S01]  /*3750*/  IMAD R185, R185, R177.reuse, RZ ;  /* 0x000000b1b9b97224 */ /* 0x080fe200078e02ff */
[C---:B------:R-:W-:Y:S01]  /*3760*/  LEA R136, P6, R19.reuse, R52, 0x1 ;  /* 0x0000003413887211 */ /* 0x040fe200078c08ff */
[----:B------:R-:W-:Y:S01]  /*3770*/  IMAD R6, R6, R44, RZ ;  /* 0x0000002c06067224 */ /* 0x000fe200078e02ff */
[----:B------:R-:W-:Y:S01]  /*3780*/  SEL R8, R2, R8, !P2 ;  /* 0x0000000802087207 */ /* 0x000fe20005000000 */
[----:B------:R-:W-:Y:S01]  /*3790*/  IMAD R184, R184, R177, RZ ;  /* 0x000000b1b8b87224 */ /* 0x000fe200078e02ff */
[----:B------:R-:W-:Y:S01]  /*37a0*/  LEA.HI.X.SX32 R123, R19, R53, 0x1, P6 ;  /* 0x00000035137b7211 */ /* 0x000fe200030f0eff */
[----:B------:R-:W-:Y:S01]  /*37b0*/  IMAD R183, R183, R177, RZ ;  /* 0x000000b1b7b77224 */ /* 0x000fe200078e02ff */
[----:B------:R-:W-:Y:S01]  /*37c0*/  LEA R122, P6, R26, R52, 0x1 ;  /* 0x000000341a7a7211 */ /* 0x000fe200078c08ff */
[----:B------:R-:W-:Y:S01]  /*37d0*/  IMAD R8, R8, R44, RZ ;  /* 0x0000002c08087224 */ /* 0x000fe200078e02ff */
[----:B------:R-:W-:Y:S01]  /*37e0*/  SEL R9, R2, R9, !P2 ;  /* 0x0000000902097207 */ /* 0x000fe20005000000 */
[-C--:B------:R-:W-:Y:S01]  /*37f0*/  IMAD R182, R182, R177.reuse, RZ ;  /* 0x000000b1b6b67224 */ /* 0x080fe200078e02ff */
[C---:B------:R-:W-:Y:S01]  /*3800*/  SEL R10, R2.reuse, R10, !P2 ;  /* 0x0000000a020a7207 */ /* 0x040fe20005000000 */
[----:B------:R-:W-:Y:S01]  /*3810*/  IMAD R181, R181, R177, RZ ;  /* 0x000000b1b5b57224 */ /* 0x000fe200078e02ff */
[----:B------:R-:W-:Y:S01]  /*3820*/  SEL R11, R2, R11, !P2 ;  /* 0x0000000b020b7207 */ /* 0x000fe20005000000 */
[-C--:B------:R-:W-:Y:S01]  /*3830*/  IMAD R9, R9, R44.reuse, RZ ;  /* 0x0000002c09097224 */ /* 0x080fe200078e02ff */
[----:B------:R-:W-:Y:S01]  /*3840*/  LEA.HI.X.SX32 R149, R5, R53, 0x1, P5 ;  /* 0x0000003505957211 */ /* 0x000fe200028f0eff */
[-C--:B------:R-:W-:Y:S01]  /*3850*/  IMAD R10, R10, R44.reuse, RZ ;  /* 0x0000002c0a0a7224 */ /* 0x080fe200078e02ff */
[----:B------:R-:W-:Y:S01]  /*3860*/  SEL R27, R2, R27, !P2 ;  /* 0x0000001b021b7207 */ /* 0x000fe20005000000 */
[----:B------:R-:W-:Y:S01]  /*3870*/  IMAD R11, R11, R44, RZ ;  /* 0x0000002c0b0b7224 */ /* 0x000fe200078e02ff */
[----:B------:R-:W-:Y:S01]  /*3880*/  LEA R148, P5, R13, R52, 0x1 ;  /* 0x000000340d947211 */ /* 0x000fe200078a08ff */
[----:B------:R-:W-:Y:S01]  /*3890*/  IMAD R173, R173, R177, RZ ;  /* 0x000000b1adad7224 */ /* 0x000fe200078e02ff */
[----:B------:R-:W-:Y:S01]  /*38a0*/  LEA.HI.X.SX32 R109, R26, R53, 0x1, P6 ;  /* 0x000000351a6d7211 */ /* 0x000fe200030f0eff */
[----:B------:R-:W-:Y:S01]  /*38b0*/  IMAD R27, R27, R44, RZ ;  /* 0x0000002c1b1b7224 */ /* 0x000fe200078e02ff */
[----:B------:R-:W-:Y:S01]  /*38c0*/  LEA R108, P6, R33, R52, 0x1 ;  /* 0x00000034216c7211 */ /* 0x000fe200078c08ff */
[-C--:B------:R-:W-:Y:S01]  /*38d0*/  IMAD R174, R174, R177.reuse, RZ ;  /* 0x000000b1aeae7224 */ /* 0x080fe200078e02ff */
[----:B------:R-:W-:Y:S01]  /*38e0*/  @!P3 IADD3 R45, PT, PT, -R45, RZ, RZ ;  /* 0x000000ff2d2db210 */ /* 0x000fe20007ffe1ff */
[-C--:B------:R-:W-:Y:S01]  /*38f0*/  IMAD R175, R175, R177.reuse, RZ ;  /* 0x000000b1afaf7224 */ /* 0x080fe200078e02ff */
[----:B------:R-:W-:Y:S01]  /*3900*/  SEL R14, R2, R14, !P2 ;  /* 0x0000000e020e7207 */ /* 0x000fe20005000000 */
[----:B------:R-:W-:Y:S01]  /*3910*/  IMAD R176, R176, R177, RZ ;  /* 0x000000b1b0b07224 */ /* 0x000fe200078e02ff */
[----:B------:R-:W-:Y:S01]  /*3920*/  SEL R15, R2, R15, !P2 ;  /* 0x0000000f020f7207 */ /* 0x000fe20005000000 */
[----:B------:R-:W-:Y:S01]  /*3930*/  IMAD.SHL.U32 R172, R56, 0x10, RZ ;  /* 0x0000001038ac7824 */ /* 0x000fe200078e00ff */
[----:B------:R-:W-:Y:S01]  /*3940*/  SEL R16, R2, R16, !P2 ;  /* 0x0000001002107207 */ /* 0x000fe20005000000 */
[-C--:B------:R-:W-:Y:S01]  /*3950*/  IMAD R14, R14, R44.reuse, RZ ;  /* 0x0000002c0e0e7224 */ /* 0x080fe200078e02ff */
[C---:B------:R-:W-:Y:S01]  /*3960*/  SEL R17, R2.reuse, R17, !P2 ;  /* 0x0000001102117207 */ /* 0x040fe20005000000 */
[----:B------:R-:W-:Y:S01]  /*3970*/  IMAD R15, R15, R44, RZ ;  /* 0x0000002c0f0f7224 */ /* 0x000fe200078e02ff */
[----:B------:R-:W-:Y:S01]  /*3980*/  SEL R18, R2, R18, !P2 ;  /* 0x0000001202127207 */ /* 0x000fe20005000000 */
[-C--:B------:R-:W-:Y:S01]  /*3990*/  IMAD R16, R16, R44.reuse, RZ ;  /* 0x0000002c10107224 */ /* 0x080fe200078e02ff */
[----:B------:R-:W-:Y:S01]  /*39a0*/  SEL R41, R2, R41, !P2 ;  /* 0x0000002902297207 */ /* 0x000fe20005000000 */
[----:B------:R-:W-:Y:S01]  /*39b0*/  IMAD R17, R17, R44, RZ ;  /* 0x0000002c11117224 */ /* 0x000fe200078e02ff */
[----:B------:R-:W-:Y:S01]  /*39c0*/  LEA R160, P4, R4, R52, 0x1 ;  /* 0x0000003404a07211 */ /* 0x000fe200078808ff */
[-C--:B------:R-:W-:Y:S01]  /*39d0*/  IMAD R18, R18, R44.reuse, RZ ;  /* 0x0000002c12127224 */ /* 0x080fe200078e02ff */
[-C--:B------:R-:W-:Y:S01]  /*39e0*/  LEA.HI.X.SX32 R135, R13, R53.reuse, 0x1, P5 ;  /* 0x000000350d877211 */ /* 0x080fe200028f0eff */
[----:B------:R-:W-:Y:S01]  /*39f0*/  IMAD R58, R41, R44, RZ ;  /* 0x0000002c293a7224 */ /* 0x000fe200078e02ff */
[----:B------:R-:W-:Y:S01]  /*3a00*/  LEA R134, P5, R20, R52, 0x1 ;  /* 0x0000003414867211 */ /* 0x000fe200078a08ff */
[----:B------:R-:W-:Y:S01]  /*3a10*/  IMAD.SHL.U32 R177, R177, 0x40, RZ ;  /* 0x00000040b1b17824 */ /* 0x000fe200078e00ff */
[----:B------:R-:W-:-:S02]  /*3a20*/  LEA.HI.X.SX32 R95, R33, R53, 0x1, P6 ;  /* 0x00000035215f7211 */ /* 0x000fc400030f0eff */
[----:B------:R-:W-:Y:S02]  /*3a30*/  SEL R67, R2, R67, !P2 ;  /* 0x0000004302437207 */ /* 0x000fe40005000000 */
[----:B------:R-:W-:Y:S02]  /*3a40*/  LEA R94, P6, R40, R52, 0x1 ;  /* 0x00000034285e7211 */ /* 0x000fe400078c08ff */
[C---:B------:R-:W-:Y:S01]  /*3a50*/  SEL R21, R2.reuse, R21, !P2 ;  /* 0x0000001502157207 */ /* 0x040fe20005000000 */
[----:B------:R-:W-:Y:S01]  /*3a60*/  IMAD R67, R67, R44, RZ ;  /* 0x0000002c43437224 */ /* 0x000fe200078e02ff */
[C---:B------:R-:W-:Y:S02]  /*3a70*/  SEL R22, R2.reuse, R22, !P2 ;  /* 0x0000001602167207 */ /* 0x040fe40005000000 */
[C---:B------:R-:W-:Y:S01]  /*3a80*/  SEL R23, R2.reuse, R23, !P2 ;  /* 0x0000001702177207 */ /* 0x040fe20005000000 */
[----:B------:R-:W-:Y:S01]  /*3a90*/  IMAD R21, R21, R44, RZ ;  /* 0x0000002c15157224 */ /* 0x000fe200078e02ff */
[----:B------:R-:W-:Y:S01]  /*3aa0*/  SEL R24, R2, R24, !P2 ;  /* 0x0000001802187207 */ /* 0x000fe20005000000 */
[-C--:B------:R-:W-:Y:S01]  /*3ab0*/  IMAD R22, R22, R44.reuse, RZ ;  /* 0x0000002c16167224 */ /* 0x080fe200078e02ff */
        /* <DEDUP_REMOVED lines=11> */
[----:B------:R-:W-:Y:S01]  /*3b70*/  IMAD R30, R30, R44, RZ ;  /* 0x0000002c1e1e7224 */ /* 0x000fe200078e02ff */
[C---:B------:R-:W-:Y:S01]  /*3b80*/  SEL R34, R2.reuse, R34, !P2 ;  /* 0x0000002202227207 */ /* 0x040fe20005000000 */
[-C--:B------:R-:W-:Y:S01]  /*3b90*/  IMAD R31, R31, R44.reuse, RZ ;  /* 0x0000002c1f1f7224 */ /* 0x080fe200078e02ff */
[----:B------:R-:W-:Y:S01]  /*3ba0*/  SEL R35, R2, R35, !P2 ;  /* 0x0000002302237207 */ /* 0x000fe20005000000 */
        /* <DEDUP_REMOVED lines=12> */
[-C--:B------:R-:W-:Y:S01]  /*3c70*/  IMAD R39, R39, R44.reuse, RZ ;  /* 0x0000002c27277224 */ /* 0x080fe200078e02ff */
[----:B------:R-:W-:Y:S01]  /*3c80*/  SEL R47, R2, R47, !P2 ;  /* 0x0000002f022f7207 */ /* 0x000fe20005000000 */
[-C--:B------:R-:W-:Y:S01]  /*3c90*/  IMAD R60, R42, R44.reuse, RZ ;  /* 0x0000002c2a3c7224 */ /* 0x080fe200078e02ff */
[C---:B------:R-:W-:Y:S01]  /*3ca0*/  SEL R49, R2.reuse, R49, !P2 ;  /* 0x0000003102317207 */ /* 0x040fe20005000000 */
        /* <DEDUP_REMOVED lines=9> */
[----:B------:R-:W-:Y:S01]  /*3d40*/  SEL R63, R2, R63, !P2 ;  /* 0x0000003f023f7207 */ /* 0x000fe20005000000 */
[----:B0-----:R-:W-:Y:S01]  /*3d50*/  IMAD R57, R0, UR5, RZ ;  /* 0x0000000500397c24 */ /* 0x001fe2000f8e02ff */
        /* <DEDUP_REMOVED lines=27> */
[-C--:B------:R-:W-:Y:S01]  /*3f10*/  IMAD R85, R85, R44.reuse, RZ ;  /* 0x0000002c55557224 */ /* 0x080fe200078e02ff */
[----:B------:R-:W-:Y:S01]  /*3f20*/  LEA.HI.X.SX32 R153, R4, R53, 0x1, P4 ;  /* 0x0000003504997211 */ /* 0x000fe200020f0eff */
[----:B------:R-:W-:Y:S01]  /*3f30*/  IMAD R87, R87, R44, RZ ;  /* 0x0000002c57577224 */ /* 0x000fe200078e02ff */
[----:B------:R-:W-:Y:S01]  /*3f40*/  LEA R157, P3, R6, R52, 0x1 ;  /* 0x00000034069d7211 */ /* 0x000fe200078608ff */
[----:B------:R-:W-:Y:S01]  /*3f50*/  IMAD R89, R89, R44, RZ ;  /* 0x0000002c59597224 */ /* 0x000fe200078e02ff */
[----:B------:R-:W-:Y:S01]  /*3f60*/  LEA R156, P2, R8, R52, 0x1 ;  /* 0x00000034089c7211 */ /* 0x000fe200078408ff */
[----:B------:R-:W-:Y:S01]  /*3f70*/  IMAD R170, R2, R44, RZ ;  /* 0x0000002c02aa7224 */ /* 0x000fe200078e02ff */
[-C--:B------:R-:W-:Y:S01]  /*3f80*/  LEA R155, P1, R9, R52.reuse, 0x1 ;  /* 0x00000034099b7211 */ /* 0x080fe200078208ff */
[----:B------:R-:W-:Y:S01]  /*3f90*/  USHF.R.S32.HI UR5, URZ, 0x1f, UR4 ;  /* 0x0000001fff057899 */ /* 0x000fe20008011404 */
[----:B------:R-:W-:-:S02]  /*3fa0*/  LEA R154, P0, R10, R52, 0x1 ;  /* 0x000000340a9a7211 */ /* 0x000fc400078008ff */
[-C--:B------:R-:W-:Y:S01]  /*3fb0*/  LEA R152, P4, R11, R52.reuse, 0x1 ;  /* 0x000000340b987211 */ /* 0x080fe200078808ff */
[----:B------:R-:W-:Y:S01]  /*3fc0*/  ULEA.HI UR5, UR5, UR4, URZ, 0x6 ;  /* 0x0000000405057291 */ /* 0x000fe2000f8f30ff */
[-C--:B------:R-:W-:Y:S02]  /*3fd0*/  LEA.HI.X.SX32 R121, R20, R53.reuse, 0x1, P5 ;  /* 0x0000003514797211 */ /* 0x080fe400028f0eff */
[-C--:B------:R-:W-:Y:S01]  /*3fe0*/  LEA R120, P5, R27, R52.reuse, 0x1 ;  /* 0x000000341b787211 */ /* 0x080fe200078a08ff */
[----:B------:R-:W-:Y:S01]  /*3ff0*/  USHF.R.S32.HI UR5, URZ, 0x6, UR5 ;  /* 0x00000006ff057899 */ /* 0x000fe20008011405 */
[-C--:B------:R-:W-:Y:S02]  /*4000*/  LEA.HI.X.SX32 R41, R40, R53.reuse, 0x1, P6 ;  /* 0x0000003528297211 */ /* 0x080fe400030f0eff */
[----:B------:R-:W-:Y:S02]  /*4010*/  LEA R40, P6, R7, R52, 0x1 ;  /* 0x0000003407287211 */ /* 0x000fe400078c08ff */
[----:B------:R-:W-:-:S02]  /*4020*/  LEA.HI.X.SX32 R147, R6, R53, 0x1, P3 ;  /* 0x0000003506937211 */ /* 0x000fc400018f0eff */
[-C--:B------:R-:W-:Y:S02]  /*4030*/  LEA.HI.X.SX32 R145, R8, R53.reuse, 0x1, P2 ;  /* 0x0000003508917211 */ /* 0x080fe400010f0eff */
[-C--:B------:R-:W-:Y:S02]  /*4040*/  LEA.HI.X.SX32 R143, R9, R53.reuse, 0x1, P1 ;  /* 0x00000035098f7211 */ /* 0x080fe400008f0eff */
[-C--:B------:R-:W-:Y:S02]  /*4050*/  LEA.HI.X.SX32 R141, R10, R53.reuse, 0x1, P0 ;  /* 0x000000350a8d7211 */ /* 0x080fe400000f0eff */
[----:B------:R-:W-:Y:S02]  /*4060*/  LEA.HI.X.SX32 R139, R11, R53, 0x1, P4 ;  /* 0x000000350b8b7211 */ /* 0x000fe400020f0eff */
[-C--:B------:R-:W-:Y:S02]  /*4070*/  LEA R146, P3, R14, R52.reuse, 0x1 ;  /* 0x000000340e927211 */ /* 0x080fe400078608ff */
[----:B------:R-:W-:-:S02]  /*4080*/  LEA R144, P2, R15, R52, 0x1 ;  /* 0x000000340f907211 */ /* 0x000fc400078408ff */
[-C--:B------:R-:W-:Y:S02]  /*4090*/  LEA R142, P1, R16, R52.reuse, 0x1 ;  /* 0x00000034108e7211 */ /* 0x080fe400078208ff */
[-C--:B------:R-:W-:Y:S02]  /*40a0*/  LEA R140, P0, R17, R52.reuse, 0x1 ;  /* 0x00000034118c7211 */ /* 0x080fe400078008ff */
[-C--:B------:R-:W-:Y:S02]  /*40b0*/  LEA R138, P4, R18, R52.reuse, 0x1 ;  /* 0x00000034128a7211 */ /* 0x080fe400078808ff */
[-C--:B------:R-:W-:Y:S02]  /*40c0*/  LEA.HI.X.SX32 R107, R27, R53.reuse, 0x1, P5 ;  /* 0x000000351b6b7211 */ /* 0x080fe400028f0eff */
[----:B------:R-:W-:Y:S02]  /*40d0*/  LEA.HI.X.SX32 R27, R7, R53, 0x1, P6 ;  /* 0x00000035071b7211 */ /* 0x000fe400030f0eff */
[----:B------:R-:W-:-:S02]  /*40e0*/  LEA R26, P6, R67, R52, 0x1 ;  /* 0x00000034431a7211 */ /* 0x000fc400078c08ff */
[-C--:B------:R-:W-:Y:S02]  /*40f0*/  LEA.HI.X.SX32 R133, R14, R53.reuse, 0x1, P3 ;  /* 0x000000350e857211 */ /* 0x080fe400018f0eff */
[-C--:B------:R-:W-:Y:S02]  /*4100*/  LEA.HI.X.SX32 R131, R15, R53.reuse, 0x1, P2 ;  /* 0x000000350f837211 */ /* 0x080fe400010f0eff */
[-C--:B------:R-:W-:Y:S02]  /*4110*/  LEA.HI.X.SX32 R129, R16, R53.reuse, 0x1, P1 ;  /* 0x0000003510817211 */ /* 0x080fe400008f0eff */
[-C--:B------:R-:W-:Y:S02]  /*4120*/  LEA.HI.X.SX32 R127, R17, R53.reuse, 0x1, P0 ;  /* 0x00000035117f7211 */ /* 0x080fe400000f0eff */
[----:B------:R-:W-:Y:S02]  /*4130*/  LEA.HI.X.SX32 R125, R18, R53, 0x1, P4 ;  /* 0x00000035127d7211 */ /* 0x000fe400020f0eff */
[----:B------:R-:W-:-:S02]  /*4140*/  LEA R132, P3, R21, R52, 0x1 ;  /* 0x0000003415847211 */ /* 0x000fc400078608ff */
[-C--:B------:R-:W-:Y:S02]  /*4150*/  LEA R130, P2, R22, R52.reuse, 0x1 ;  /* 0x0000003416827211 */ /* 0x080fe400078408ff */
[-C--:B------:R-:W-:Y:S02]  /*4160*/  LEA R128, P1, R23, R52.reuse, 0x1 ;  /* 0x0000003417807211 */ /* 0x080fe400078208ff */
[-C--:B------:R-:W-:Y:S02]  /*4170*/  LEA R126, P0, R24, R52.reuse, 0x1 ;  /* 0x00000034187e7211 */ /* 0x080fe400078008ff */
[-C--:B------:R-:W-:Y:S02]  /*4180*/  LEA R124, P4, R25, R52.reuse, 0x1 ;  /* 0x00000034197c7211 */ /* 0x080fe400078808ff */
        /* <DEDUP_REMOVED lines=11> */
[----:B------:R-:W-:Y:S02]  /*4240*/  LEA R110, P4, R32, R52, 0x1 ;  /* 0x00000034206e7211 */ /* 0x000fe400078808ff */
[----:B------:R-:W-:Y:S02]  /*4250*/  LEA.HI.X.SX32 R163, R81, R53, 0x1, P6 ;  /* 0x0000003551a37211 */ /* 0x000fe400030f0eff */
[----:B------:R-:W-:-:S02]  /*4260*/  CS2R R80, SRZ ;  /* 0x0000000000507805 */ /* 0x000fc4000001ff00 */
[----:B-1----:R-:W-:Y:S02]  /*4270*/  LEA R194, P6, R57, R54, 0x1 ;  /* 0x0000003639c27211 */ /* 0x002fe400078c08ff */
[-C--:B------:R-:W-:Y:S02]  /*4280*/  LEA.HI.X.SX32 R105, R28, R53.reuse, 0x1, P3 ;  /* 0x000000351c697211 */ /* 0x080fe400018f0eff */
[-C--:B------:R-:W-:Y:S02]  /*4290*/  LEA.HI.X.SX32 R103, R29, R53.reuse, 0x1, P2 ;  /* 0x000000351d677211 */ /* 0x080fe400010f0eff */
[-C--:B------:R-:W-:Y:S02]  /*42a0*/  LEA.HI.X.SX32 R101, R30, R53.reuse, 0x1, P1 ;  /* 0x000000351e657211 */ /* 0x080fe400008f0eff */
[-C--:B------:R-:W-:Y:S02]  /*42b0*/  LEA.HI.X.SX32 R99, R31, R53.reuse, 0x1, P0 ;  /* 0x000000351f637211 */ /* 0x080fe400000f0eff */
[----:B------:R-:W-:-:S02]  /*42c0*/  LEA.HI.X.SX32 R97, R32, R53, 0x1, P4 ;  /* 0x0000003520617211 */ /* 0x000fc400020f0eff */
[-C--:B------:R-:W-:Y:S02]  /*42d0*/  LEA R106, P5, R34, R52.reuse, 0x1 ;  /* 0x00000034226a7211 */ /* 0x080fe400078a08ff */
[-C--:B------:R-:W-:Y:S02]  /*42e0*/  LEA R104, P3, R35, R52.reuse, 0x1 ;  /* 0x0000003423687211 */ /* 0x080fe400078608ff */
[-C--:B------:R-:W-:Y:S02]  /*42f0*/  LEA R102, P2, R36, R52.reuse, 0x1 ;  /* 0x0000003424667211 */ /* 0x080fe400078408ff */
[-C--:B------:R-:W-:Y:S02]  /*4300*/  LEA R100, P1, R37, R52.reuse, 0x1 ;  /* 0x0000003425647211 */ /* 0x080fe400078208ff */
[-C--:B------:R-:W-:Y:S02]  /*4310*/  LEA R98, P0, R38, R52.reuse, 0x1 ;  /* 0x0000003426627211 */ /* 0x080fe400078008ff */
[----:B------:R-:W-:-:S02]  /*4320*/  LEA R96, P4, R39, R52, 0x1 ;  /* 0x0000003427607211 */ /* 0x000fc400078808ff */
[----:B------:R-:W-:Y:S02]  /*4330*/  LEA.HI.X.SX32 R195, R57, R55, 0x1, P6 ;  /* 0x0000003739c37211 */ /* 0x000fe400030f0eff */
[----:B------:R-:W0:Y:S01]  /*4340*/  LDC R55, c[0x0][0x3ac] ;  /* 0x0000eb00ff377b82 */ /* 0x000e220000000800 */
[-C--:B------:R-:W-:Y:S02]  /*4350*/  LEA.HI.X.SX32 R93, R34, R53.reuse, 0x1, P5 ;  /* 0x00000035225d7211 */ /* 0x080fe400028f0eff */
[-C--:B------:R-:W-:Y:S02]  /*4360*/  LEA.HI.X.SX32 R51, R35, R53.reuse, 0x1, P3 ;  /* 0x0000003523337211 */ /* 0x080fe400018f0eff */
[-C--:B------:R-:W-:Y:S02]  /*4370*/  LEA.HI.X.SX32 R49, R36, R53.reuse, 0x1, P2 ;  /* 0x0000003524317211 */ /* 0x080fe400010f0eff */
[-C--:B------:R-:W-:Y:S02]  /*4380*/  LEA.HI.X.SX32 R47, R37, R53.reuse, 0x1, P1 ;  /* 0x00000035252f7211 */ /* 0x080fe400008f0eff */
[----:B------:R-:W-:-:S02]  /*4390*/  LEA.HI.X.SX32 R45, R38, R53, 0x1, P0 ;  /* 0x00000035262d7211 */ /* 0x000fc400000f0eff */
[----:B------:R-:W-:Y:S02]  /*43a0*/  LEA.HI.X.SX32 R43, R39, R53, 0x1, P4 ;  /* 0x00000035272b7211 */ /* 0x000fe400020f0eff */
[-C--:B------:R-:W-:Y:S02]  /*43b0*/  LEA R92, P5, R58, R52.reuse, 0x1 ;  /* 0x000000343a5c7211 */ /* 0x080fe400078a08ff */
[-C--:B------:R-:W-:Y:S02]  /*43c0*/  LEA R50, P3, R60, R52.reuse, 0x1 ;  /* 0x000000343c327211 */ /* 0x080fe400078608ff */
[-C--:B------:R-:W-:Y:S02]  /*43d0*/  LEA R48, P2, R62, R52.reuse, 0x1 ;  /* 0x000000343e307211 */ /* 0x080fe400078408ff */
[-C--:B------:R-:W-:Y:S02]  /*43e0*/  LEA R46, P1, R64, R52.reuse, 0x1 ;  /* 0x00000034402e7211 */ /* 0x080fe400078208ff */
[----:B------:R-:W-:-:S02]  /*43f0*/  LEA R44, P0, R66, R52, 0x1 ;  /* 0x00000034422c7211 */ /* 0x000fc400078008ff */
[----:B------:R-:W-:Y:S02]  /*4400*/  LEA R42, P4, R68, R52, 0x1 ;  /* 0x00000034442a7211 */ /* 0x000fe400078808ff */
        /* <DEDUP_REMOVED lines=25> */
[----:B------:R-:W-:Y:S02]  /*45a0*/  CS2R R68, SRZ ;  /* 0x0000000000447805 */ /* 0x000fe4000001ff00 */
[-C--:B------:R-:W-:Y:S02]  /*45b0*/  LEA.HI.X.SX32 R9, R71, R53.reuse, 0x1, P3 ;  /* 0x0000003547097211 */ /* 0x080fe400018f0eff */
[----:B------:R-:W-:Y:S02]  /*45c0*/  CS2R R70, SRZ ;  /* 0x0000000000467805 */ /* 0x000fe4000001ff00 */
[----:B------:R-:W-:-:S02]  /*45d0*/  LEA.HI.X.SX32 R7, R73, R53, 0x1, P2 ;  /* 0x0000003549077211 */ /* 0x000fc400010f0eff */
[-C--:B------:R-:W-:Y:S02]  /*45e0*/  LEA.HI.X.SX32 R5, R75, R53.reuse, 0x1, P1 ;  /* 0x000000354b057211 */ /* 0x080fe400008f0eff */
[-C--:B------:R-:W-:Y:S02]  /*45f0*/  LEA.HI.X.SX32 R3, R77, R53.reuse, 0x1, P0 ;  /* 0x000000354d037211 */ /* 0x080fe400000f0eff */
[----:B------:R-:W-:Y:S02]  /*4600*/  CS2R R76, SRZ ;  /* 0x00000000004c7805 */ /* 0x000fe4000001ff00 */
[----:B------:R-:W-:Y:S02]  /*4610*/  LEA.HI.X.SX32 R0, R79, R53, 0x1, P4 ;  /* 0x000000354f007211 */ /* 0x000fe400020f0eff */
[----:B------:R-:W-:Y:S02]  /*4620*/  CS2R R78, SRZ ;  /* 0x00000000004e7805 */ /* 0x000fe4000001ff00 */
[----:B------:R-:W-:-:S02]  /*4630*/  LEA R10, P5, R83, R52, 0x1 ;  /* 0x00000034530a7211 */ /* 0x000fc400078a08ff */
[-C--:B------:R-:W-:Y:S02]  /*4640*/  LEA R8, P3, R85, R52.reuse, 0x1 ;  /* 0x0000003455087211 */ /* 0x080fe400078608ff */
[-C--:B------:R-:W-:Y:S02]  /*4650*/  LEA R6, P2, R167, R52.reuse, 0x1 ;  /* 0x00000034a7067211 */ /* 0x080fe400078408ff */
[-C--:B------:R-:W-:Y:S02]  /*4660*/  LEA R4, P1, R87, R52.reuse, 0x1 ;  /* 0x0000003457047211 */ /* 0x080fe400078208ff */
[-C--:B------:R-:W-:Y:S02]  /*4670*/  LEA R2, P0, R89, R52.reuse, 0x1 ;  /* 0x0000003459027211 */ /* 0x080fe400078008ff */
[----:B------:R-:W-:Y:S02]  /*4680*/  LEA R164, P4, R170, R52, 0x1 ;  /* 0x00000034aaa47211 */ /* 0x000fe400078808ff */
[----:B------:R-:W-:-:S02]  /*4690*/  LOP3.LUT R52, R56, 0x3f, RZ, 0xc0, !PT ;  /* 0x0000003f38347812 */ /* 0x000fc400078ec0ff */
[-C--:B------:R-:W-:Y:S02]  /*46a0*/  LEA.HI.X.SX32 R169, R83, R53.reuse, 0x1, P5 ;  /* 0x0000003553a97211 */ /* 0x080fe400028f0eff */
[----:B------:R-:W-:Y:S02]  /*46b0*/  CS2R R82, SRZ ;  /* 0x0000000000527805 */ /* 0x000fe4000001ff00 */
[----:B------:R-:W-:Y:S01]  /*46c0*/  LEA.HI.X.SX32 R168, R85, R53, 0x1, P3 ;  /* 0x0000003555a87211 */ /* 0x000fe200018f0eff */
[----:B0-----:R-:W-:Y:S01]  /*46d0*/  IMAD R52, R52, R55, RZ ;  /* 0x0000003734347224 */ /* 0x001fe200078e02ff */
[-C--:B------:R-:W-:Y:S02]  /*46e0*/  LEA.HI.X.SX32 R167, R167, R53.reuse, 0x1, P2 ;  /* 0x00000035a7a77211 */ /* 0x080fe400010f0eff */
[----:B------:R-:W-:Y:S02]  /*46f0*/  CS2R R84, SRZ ;  /* 0x0000000000547805 */ /* 0x000fe4000001ff00 */
[----:B------:R-:W-:-:S02]  /*4700*/  LEA.HI.X.SX32 R166, R87, R53, 0x1, P1 ;  /* 0x0000003557a67211 */ /* 0x000fc400008f0eff */
[----:B------:R-:W-:Y:S02]  /*4710*/  CS2R R86, SRZ ;  /* 0x0000000000567805 */ /* 0x000fe4000001ff00 */
[-C--:B------:R-:W-:Y:S01]  /*4720*/  LEA.HI.X.SX32 R165, R89, R53.reuse, 0x1, P0 ;  /* 0x0000003559a57211 */ /* 0x080fe200000f0eff */
[----:B------:R-:W-:Y:S01]  /*4730*/  IMAD.SHL.U32 R179, R52, 0x2, RZ ;  /* 0x0000000234b37824 */ /* 0x000fe200078e00ff */
[----:B------:R-:W-:Y:S02]  /*4740*/  LEA.HI.X.SX32 R170, R170, R53, 0x1, P4 ;  /* 0x00000035aaaa7211 */ /* 0x000fe400020f0eff */
[----:B------:R-:W-:Y:S02]  /*4750*/  SHF.R.S32.HI R53, RZ, 0x1f, R52 ;  /* 0x0000001fff357819 */ /* 0x000fe40000011434 */
[----:B------:R-:W-:Y:S02]  /*4760*/  SHF.L.U32 R178, R55, 0x6, RZ ;  /* 0x0000000637b27819 */ /* 0x000fe400000006ff */
[----:B------:R-:W-:-:S07]  /*4770*/  SHF.L.U64.HI R180, R52, 0x1, R53 ;  /* 0x0000000134b47819 */ /* 0x000fce0000010235 */
.L_x_2:
[----:B------:R-:W0:Y:S01]  /*4780*/  S2R R237, SR_TID.X ;  /* 0x0000000000ed7919 */ /* 0x000e220000002100 */
[----:B------:R-:W-:Y:S01]  /*4790*/  PRMT R73, RZ, 0x7610, R73 ;  /* 0x00007610ff497816 */ /* 0x000fe20000000049 */
[----:B------:R-:W-:Y:S01]  /*47a0*/  IMAD.WIDE R54, R192, 0x2, R194 ;  /* 0x00000002c0367825 */ /* 0x000fe200078e02c2 */
[----:B------:R-:W-:Y:S02]  /*47b0*/  PRMT R245, RZ, 0x7610, R245 ;  /* 0x00007610fff57816 */ /* 0x000fe400000000f5 */
[----:B0-----:R-:W-:Y:S02]  /*47c0*/  SHF.R.U32.HI R62, RZ, 0x4, R237 ;  /* 0x00000004ff3e7819 */ /* 0x001fe400000116ed */
[----:B------:R-:W-:Y:S02]  /*47d0*/  LEA.HI R52, R237, 0x3c, RZ, 0x1c ;  /* 0x0000003ced347811 */ /* 0x000fe400078fe0ff */
[----:B------:R-:W-:Y:S02]  /*47e0*/  SGXT.U32 R62, R62, 0x2 ;  /* 0x000000023e3e781a */ /* 0x000fe40000000000 */
[----:B------:R-:W-:Y:S01]  /*47f0*/  ISETP.GE.AND P1, PT, R52, UR8, PT ;  /* 0x0000000834007c0c */ /* 0x000fe2000bf26270 */
[----:B------:R-:W-:Y:S01]  /*4800*/  IMAD.WIDE R52, R191, 0x2, R194 ;  /* 0x00000002bf347825 */ /* 0x000fe200078e02c2 */
[----:B------:R-:W-:-:S02]  /*4810*/  ISETP.GE.AND P0, PT, R62, UR8, PT ;  /* 0x000000083e007c0c */ /* 0x000fc4000bf06270 */
[C---:B------:R-:W-:Y:S02]  /*4820*/  LOP3.LUT R56, R62.reuse, 0x4, RZ, 0xfc, !PT ;  /* 0x000000043e387812 */ /* 0x040fe400078efcff */
[C---:B------:R-:W-:Y:S02]  /*4830*/  LOP3.LUT R57, R62.reuse, 0xc, RZ, 0xfc, !PT ;  /* 0x0000000c3e397812 */ /* 0x040fe400078efcff */
[----:B------:R-:W-:Y:S02]  /*4840*/  LOP3.LUT R58, R62, 0x10, RZ, 0xfc, !PT ;  /* 0x000000103e3a7812 */ /* 0x000fe400078efcff */
[----:B------:R-:W-:-:S03]  /*4850*/  PRMT R72, RZ, 0x7610, R72 ;  /* 0x00007610ff487816 */ /* 0x000fc60000000048 */
[----:B------:R0:W2:Y:S04]  /*4860*/  @!P1 LDG.E.U16 R245, desc[UR10][R54.64] ;  /* 0x0000000a36f59981 */ /* 0x0000a8000c1e1500 */
[----:B------:R1:W3:Y:S01]  /*4870*/  @!P0 LDG.E.U16 R73, desc[UR10][R52.64] ;  /* 0x0000000a34498981 */ /* 0x0002e2000c1e1500 */
[----:B------:R-:W-:Y:S02]  /*4880*/  ISETP.GE.AND P0, PT, R56, UR8, PT ;  /* 0x0000000838007c0c */ /* 0x000fe4000bf06270 */
[----:B------:R-:W-:Y:S02]  /*4890*/  LOP3.LUT R56, R62, 0x8, RZ, 0xfc, !PT ;  /* 0x000000083e387812 */ /* 0x000fe400078efcff */
[----:B------:R-:W-:Y:S01]  /*48a0*/  ISETP.GE.AND P1, PT, R57, UR8, PT ;  /* 0x0000000839007c0c */ /* 0x000fe2000bf26270 */
[----:B0-----:R-:W-:Y:S01]  /*48b0*/  IMAD.WIDE R54, R175, 0x2, R194 ;  /* 0x00000002af367825 */ /* 0x001fe200078e02c2 */
[----:B------:R-:W-:-:S02]  /*48c0*/  ISETP.GE.AND P6, PT, R56, UR8, PT ;  /* 0x0000000838007c0c */ /* 0x000fc4000bfc6270 */
[----:B------:R-:W-:Y:S01]  /*48d0*/  LOP3.LUT R59, R62, 0x14, RZ, 0xfc, !PT ;  /* 0x000000143e3b7812 */ /* 0x000fe200078efcff */
[----:B-1----:R-:W-:Y:S01]  /*48e0*/  IMAD.WIDE R52, R176, 0x2, R194 ;  /* 0x00000002b0347825 */ /* 0x002fe200078e02c2 */
[----:B------:R-:W-:Y:S02]  /*48f0*/  PRMT R229, RZ, 0x7610, R229 ;  /* 0x00007610ffe57816 */ /* 0x000fe400000000e5 */
[----:B------:R-:W-:Y:S02]  /*4900*/  LOP3.LUT R56, R62, 0x18, RZ, 0xfc, !PT ;  /* 0x000000183e387812 */ /* 0x000fe400078efcff */
[----:B------:R-:W-:Y:S02]  /*4910*/  ISETP.GE.AND P2, PT, R58, UR8, PT ;  /* 0x000000083a007c0c */ /* 0x000fe4000bf46270 */
[----:B------:R-:W-:Y:S01]  /*4920*/  ISETP.GE.AND P3, PT, R59, UR8, PT ;  /* 0x000000083b007c0c */ /* 0x000fe2000bf66270 */
[----:B------:R0:W4:Y:S01]  /*4930*/  @!P0 LDG.E.U16 R229, desc[UR10][R52.64] ;  /* 0x0000000a34e58981 */ /* 0x000122000c1e1500 */
[----:B------:R-:W-:-:S02]  /*4940*/  ISETP.GE.AND P5, PT, R56, UR8, PT ;  /* 0x0000000838007c0c */ /* 0x000fc4000bfa6270 */
[C---:B------:R-:W-:Y:S01]  /*4950*/  LOP3.LUT R57, R62.reuse, 0x1c, RZ, 0xfc, !PT ;  /* 0x0000001c3e397812 */ /* 0x040fe200078efcff */
[----:B------:R1:W5:Y:S01]  /*4960*/  @!P6 LDG.E.U16 R72, desc[UR10][R54.64] ;  /* 0x0000000a3648e981 */ /* 0x000362000c1e1500 */
[C---:B------:R-:W-:Y:S02]  /*4970*/  LOP3.LUT R56, R62.reuse, 0x20, RZ, 0xfc, !PT ;  /* 0x000000203e387812 */ /* 0x040fe400078efcff */
[----:B------:R-:W-:Y:S01]  /*4980*/  LOP3.LUT R60, R62, 0x24, RZ, 0xfc, !PT ;  /* 0x000000243e3c7812 */ /* 0x000fe200078efcff */
[----:B0-----:R-:W-:Y:S01]  /*4990*/  IMAD.WIDE R52, R174, 0x2, R194 ;  /* 0x00000002ae347825 */ /* 0x001fe200078e02c2 */
[----:B-1----:R-:W-:Y:S02]  /*49a0*/  PRMT R55, RZ, 0x7610, R55 ;  /* 0x00007610ff377816 */ /* 0x002fe40000000037 */
[----:B------:R-:W-:Y:S02]  /*49b0*/  ISETP.GE.AND P4, PT, R57, UR8, PT ;  /* 0x0000000839007c0c */ /* 0x000fe4000bf86270 */
[----:B------:R-:W-:Y:S01]  /*49c0*/  ISETP.GE.AND P0, PT, R56, UR8, PT ;  /* 0x0000000838007c0c */ /* 0x000fe2000bf06270 */
[----:B------:R-:W-:Y:S01]  /*49d0*/  IMAD.WIDE R56, R173, 0x2, R194 ;  /* 0x00000002ad387825 */ /* 0x000fe200078e02c2 */
[----:B------:R-:W-:Y:S01]  /*49e0*/  PRMT R66, RZ, 0x7610, R66 ;  /* 0x00007610ff427816 */ /* 0x000fe20000000042 */
[----:B------:R0:W2:Y:S01]  /*49f0*/  @!P1 LDG.E.U16 R55, desc[UR10][R52.64] ;  /* 0x0000000a34379981 */ /* 0x0000a2000c1e1500 */
[----:B------:R-:W-:Y:S01]  /*4a00*/  PRMT R54, RZ, 0x7610, R54 ;  /* 0x00007610ff367816 */ /* 0x000fe20000000036 */
[----:B------:R-:W-:Y:S01]  /*4a10*/  IMAD.WIDE R58, R181, 0x2, R194 ;  /* 0x00000002b53a7825 */ /* 0x000fe200078e02c2 */
[----:B------:R-:W-:-:S02]  /*4a20*/  ISETP.GE.AND P1, PT, R60, UR8, PT ;  /* 0x000000083c007c0c */ /* 0x000fc4000bf26270 */
[C---:B------:R-:W-:Y:S01]  /*4a30*/  LOP3.LUT R61, R62.reuse, 0x28, RZ, 0xfc, !PT ;  /* 0x000000283e3d7812 */ /* 0x040fe200078efcff */
[----:B------:R1:W2:Y:S01]  /*4a40*/  @!P2 LDG.E.U16 R66, desc[UR10][R56.64] ;  /* 0x0000000a3842a981 */ /* 0x0002a2000c1e1500 */
[----:B------:R-:W-:Y:S02]  /*4a50*/  LOP3.LUT R60, R62, 0x2c, RZ, 0xfc, !PT ;  /* 0x0000002c3e3c7812 */ /* 0x000fe400078efcff */
[----:B------:R-:W-:Y:S01]  /*4a60*/  PRMT R249, RZ, 0x7610, R249 ;  /* 0x00007610fff97816 */ /* 0x000fe200000000f9 */
[----:B------:R1:W2:Y:S01]  /*4a70*/  @!P3 LDG.E.U16 R54, desc[UR10][R58.64] ;  /* 0x0000000a3a36b981 */ /* 0x0002a2000c1e1500 */
[----:B------:R-:W-:Y:S01]  /*4a80*/  ISETP.GE.AND P2, PT, R61, UR8, PT ;  /* 0x000000083d007c0c */ /* 0x000fe2000bf46270 */
[----:B0-----:R-:W-:Y:S01]  /*4a90*/  IMAD.WIDE R52, R182, 0x2, R194 ;  /* 0x00000002b6347825 */ /* 0x001fe200078e02c2 */
[----:B------:R-:W-:Y:S02]  /*4aa0*/  ISETP.GE.AND P3, PT, R60, UR8, PT ;  /* 0x000000083c007c0c */ /* 0x000fe4000bf66270 */
[----:B-1----:R-:W-:-:S02]  /*4ab0*/  PRMT R57, RZ, 0x7610, R57 ;  /* 0x00007610ff397816 */ /* 0x002fc40000000039 */
[C---:B------:R-:W-:Y:S01]  /*4ac0*/  LOP3.LUT R61, R62.reuse, 0x30, RZ, 0xfc, !PT ;  /* 0x000000303e3d7812 */ /* 0x040fe200078efcff */
[----:B------:R-:W-:Y:S01]  /*4ad0*/  IMAD.WIDE R58, R183, 0x2, R194 ;  /* 0x00000002b73a7825 */ /* 0x000fe200078e02c2 */
[C---:B------:R-:W-:Y:S02]  /*4ae0*/  LOP3.LUT R60, R62.reuse, 0x34, RZ, 0xfc, !PT ;  /* 0x000000343e3c7812 */ /* 0x040fe400078efcff */
[----:B------:R0:W2:Y:S01]  /*4af0*/  @!P5 LDG.E.U16 R57, desc[UR10][R52.64] ;  /* 0x0000000a3439d981 */ /* 0x0000a2000c1e1500 */
[----:B------:R-:W-:Y:S02]  /*4b00*/  LOP3.LUT R56, R62, 0x38, RZ, 0xfc, !PT ;  /* 0x000000383e387812 */ /* 0x000fe400078efcff */
[----:B------:R-:W-:Y:S01]  /*4b10*/  ISETP.GE.AND P5, PT, R61, UR8, PT ;  /* 0x000000083d007c0c */ /* 0x000fe2000bfa6270 */
[----:B------:R1:W2:Y:S01]  /*4b20*/  @!P4 LDG.E.U16 R249, desc[UR10][R58.64] ;  /* 0x0000000a3af9c981 */ /* 0x0002a2000c1e1500 */
[----:B------:R-:W-:Y:S02]  /*4b30*/  ISETP.GE.AND P4, PT, R60, UR8, PT ;  /* 0x000000083c007c0c */ /* 0x000fe4000bf86270 */
[----:B------:R-:W-:-:S02]  /*4b40*/  PRMT R248, RZ, 0x7610, R248 ;  /* 0x00007610fff87816 */ /* 0x000fc400000000f8 */
[----:B------:R-:W-:Y:S01]  /*4b50*/  ISETP.GE.AND P6, PT, R56, UR8, PT ;  /* 0x0000000838007c0c */ /* 0x000fe2000bfc6270 */
[----:B0-----:R-:W-:Y:S01]  /*4b60*/  IMAD.WIDE R52, R184, 0x2, R194 ;  /* 0x00000002b8347825 */ /* 0x001fe200078e02c2 */
[----:B------:R-:W-:Y:S02]  /*4b70*/  PRMT R61, RZ, 0x7610, R61 ;  /* 0x00007610ff3d7816 */ /* 0x000fe4000000003d */
[----:B------:R-:W-:Y:S01]  /*4b80*/  PRMT R60, RZ, 0x7610, R60 ;  /* 0x00007610ff3c7816 */ /* 0x000fe2000000003c */
[----:B-1----:R-:W-:Y:S01]  /*4b90*/  IMAD.WIDE R58, R185, 0x2, R194 ;  /* 0x00000002b93a7825 */ /* 0x002fe200078e02c2 */
[----:B------:R-:W-:Y:S02]  /*4ba0*/  PRMT R247, RZ, 0x7610, R247 ;  /* 0x00007610fff77816 */ /* 0x000fe400000000f7 */
[----:B------:R0:W2:Y:S01]  /*4bb0*/  @!P0 LDG.E.U16 R61, desc[UR10][R52.64] ;  /* 0x0000000a343d8981 */ /* 0x0000a2000c1e1500 */
[----:B------:R-:W-:-:S04]  /*4bc0*/  IMAD.WIDE R62, R186, 0x2, R194 ;  /* 0x00000002ba3e7825 */ /* 0x000fc800078e02c2 */
[----:B------:R-:W-:Y:S01]  /*4bd0*/  IMAD.WIDE R64, R187, 0x2, R194 ;  /* 0x00000002bb407825 */ /* 0x000fe200078e02c2 */
[----:B------:R1:W2:Y:S01]  /*4be0*/  @!P1 LDG.E.U16 R248, desc[UR10][R58.64] ;  /* 0x0000000a3af89981 */ /* 0x0002a2000c1e1500 */
[----:B------:R-:W-:Y:S02]  /*4bf0*/  PRMT R246, RZ, 0x7610, R246 ;  /* 0x00007610fff67816 */ /* 0x000fe400000000f6 */
[----:B------:R-:W-:Y:S01]  /*4c00*/  PRMT R56, RZ, 0x7610, R56 ;  /* 0x00007610ff387816 */ /* 0x000fe20000000038 */
[----:B------:R1:W2:Y:S01]  /*4c10*/  @!P2 LDG.E.U16 R60, desc[UR10][R62.64] ;  /* 0x0000000a3e3ca981 */ /* 0x0002a2000c1e1500 */
[----:B0-----:R-:W-:-:S03]  /*4c20*/  IMAD.WIDE R52, R188, 0x2, R194 ;  /* 0x00000002bc347825 */ /* 0x001fc600078e02c2 */
[----:B------:R0:W2:Y:S01]  /*4c30*/  @!P3 LDG.E.U16 R247, desc[UR10][R64.64] ;  /* 0x0000000a40f7b981 */ /* 0x0000a2000c1e1500 */
[----:B-1----:R-:W-:Y:S01]  /*4c40*/  PRMT R58, RZ, 0x7610, R58 ;  /* 0x00007610ff3a7816 */ /* 0x002fe2000000003a */
[----:B------:R-:W-:-:S05]  /*4c50*/  IMAD.WIDE R62, R189, 0x2, R194 ;  /* 0x00000002bd3e7825 */ /* 0x000fca00078e02c2 */
[----:B------:R1:W2:Y:S01]  /*4c60*/  @!P5 LDG.E.U16 R58, desc[UR10][R52.64] ;  /* 0x0000000a343ad981 */ /* 0x0002a2000c1e1500 */
[----:B0-----:R-:W-:-:S03]  /*4c70*/  IMAD.WIDE R64, R190, 0x2, R194 ;  /* 0x00000002be407825 */ /* 0x001fc600078e02c2 */
[----:B------:R0:W2:Y:S04]  /*4c80*/  @!P4 LDG.E.U16 R246, desc[UR10][R62.64] ;  /* 0x0000000a3ef6c981 */ /* 0x0000a8000c1e1500 */
[----:B------:R0:W2:Y:S01]  /*4c90*/  @!P6 LDG.E.U16 R56, desc[UR10][R64.64] ;  /* 0x0000000a4038e981 */ /* 0x0000a2000c1e1500 */
[----:B------:R-:W-:-:S04]  /*4ca0*/  LOP3.LUT R237, R237, 0x3f, RZ, 0xc0, !PT ;  /* 0x0000003feded7812 */ /* 0x000fc800078ec0ff */
[----:B------:R-:W-:Y:S02]  /*4cb0*/  ISETP.GE.AND P0, PT, R237, UR8, PT ;  /* 0x00000008ed007c0c */ /* 0x000fe4000bf06270 */
[CC--:B------:R-:W-:Y:S01]  /*4cc0*/  IADD3 RZ, P1, PT, R114.reuse, R179.reuse, RZ ;  /* 0x000000b372ff7210 */ /* 0x0c0fe20007f3e0ff */
[----:B-1----:R-:W-:Y:S01]  /*4cd0*/  IMAD.IADD R52, R114, 0x1, R179 ;  /* 0x0000000172347824 */ /* 0x002fe200078e02b3 */
[----:B------:R-:W-:Y:S02]  /*4ce0*/  PRMT R203, RZ, 0x7610, R203 ;  /* 0x00007610ffcb7816 */ /* 0x000fe400000000cb */
[-C--:B------:R-:W-:Y:S01]  /*4cf0*/  IADD3 RZ, P2, PT, R116, R179.reuse, RZ ;  /* 0x000000b374ff7210 */ /* 0x080fe20007f5e0ff */
[----:B------:R-:W-:Y:S01]  /*4d00*/  IMAD.X R53, R101, 0x1, R180, P1 ;  /* 0x0000000165357824 */ /* 0x000fe200008e06b4 */
[----:B------:R-:W-:Y:S01]  /*4d10*/  BAR.SYNC.DEFER_BLOCKING 0x0 ;  /* 0x0000000000007b1d */ /* 0x000fe20000010000 */
[----:B------:R-:W-:Y:S01]  /*4d20*/  IADD3 RZ, P1, PT, R118, R179, RZ ;  /* 0x000000b376ff7210 */ /* 0x000fe20007f3e0ff */
[----:B0-----:R-:W-:Y:S01]  /*4d30*/  IMAD.IADD R62, R116, 0x1, R179 ;  /* 0x00000001743e7824 */ /* 0x001fe200078e02b3 */
[----:B------:R-:W-:Y:S01]  /*4d40*/  PRMT R90, RZ, 0x7610, R90 ;  /* 0x00007610ff5a7816 */ /* 0x000fe2000000005a */
[----:B------:R-:W-:Y:S01]  /*4d50*/  IMAD.X R63, R103, 0x1, R180, P2 ;  /* 0x00000001673f7824 */ /* 0x000fe200010e06b4 */
[----:B------:R-:W-:-:S02]  /*4d60*/  PRMT R65, RZ, 0x7610, R65 ;  /* 0x00007610ff417816 */ /* 0x000fc40000000041 */
[-C--:B------:R-:W-:Y:S02]  /*4d70*/  IADD3 RZ, P2, PT, R120, R179.reuse, RZ ;  /* 0x000000b378ff7210 */ /* 0x080fe40007f5e0ff */
[----:B------:R-:W-:Y:S02]  /*4d80*/  PRMT R244, RZ, 0x7610, R244 ;  /* 0x00007610fff47816 */ /* 0x000fe400000000f4 */
[----:B------:R-:W-:Y:S02]  /*4d90*/  PRMT R235, RZ, 0x7610, R235 ;  /* 0x00007610ffeb7816 */ /* 0x000fe400000000eb */
[----:B------:R-:W-:Y:S01]  /*4da0*/  PRMT R227, RZ, 0x7610, R227 ;  /* 0x00007610ffe37816 */ /* 0x000fe200000000e3 */
[----:B------:R0:W2:Y:S04]  /*4db0*/  @!P0 LDG.E.U16 R203, desc[UR10][R52.64] ;  /* 0x0000000a34cb8981 */ /* 0x0000a8000c1e1500 */
[----:B------:R1:W2:Y:S01]  /*4dc0*/  @!P0 LDG.E.U16 R90, desc[UR10][R62.64] ;  /* 0x0000000a3e5a8981 */ /* 0x0002a2000c1e1500 */
[-C--:B0-----:R-:W-:Y:S01]  /*4dd0*/  IADD3 R52, PT, PT, R118, R179.reuse, RZ ;  /* 0x000000b376347210 */ /* 0x081fe20007ffe0ff */
[----:B------:R-:W-:Y:S01]  /*4de0*/  IMAD.X R53, R105, 0x1, R180, P1 ;  /* 0x0000000169357824 */ /* 0x000fe200008e06b4 */
[----:B------:R-:W-:Y:S01]  /*4df0*/  IADD3 RZ, P1, PT, R122, R179, RZ ;  /* 0x000000b37aff7210 */ /* 0x000fe20007f3e0ff */
[----:B-1----:R-:W-:-:S03]  /*4e00*/  IMAD.IADD R62, R120, 0x1, R179 ;  /* 0x00000001783e7824 */ /* 0x002fc600078e02b3 */
[----:B------:R0:W2:Y:S01]  /*4e10*/  @!P0 LDG.E.U16 R65, desc[UR10][R52.64] ;  /* 0x0000000a34418981 */ /* 0x0000a2000c1e1500 */
[--C-:B------:R-:W-:Y:S01]  /*4e20*/  IMAD.X R63, R107, 0x1, R180.reuse, P2 ;  /* 0x000000016b3f7824 */ /* 0x100fe200010e06b4 */
[-C--:B------:R-:W-:Y:S02]  /*4e30*/  IADD3 RZ, P2, PT, R124, R179.reuse, RZ ;  /* 0x000000b37cff7210 */ /* 0x080fe40007f5e0ff */
[----:B------:R-:W-:Y:S02]  /*4e40*/  PRMT R219, RZ, 0x7610, R219 ;  /* 0x00007610ffdb7816 */ /* 0x000fe400000000db */
[----:B------:R1:W2:Y:S01]  /*4e50*/  @!P0 LDG.E.U16 R244, desc[UR10][R62.64] ;  /* 0x0000000a3ef48981 */ /* 0x0002a2000c1e1500 */
[----:B0-----:R-:W-:Y:S02]  /*4e60*/  IMAD.IADD R52, R122, 0x1, R179 ;  /* 0x000000017a347824 */ /* 0x001fe400078e02b3 */
[----:B------:R-:W-:Y:S01]  /*4e70*/  IMAD.X R53, R109, 0x1, R180, P1 ;  /* 0x000000016d357824 */ /* 0x000fe200008e06b4 */
[----:B------:R-:W-:-:S02]  /*4e80*/  IADD3 RZ, P1, PT, R126, R179, RZ ;  /* 0x000000b37eff7210 */ /* 0x000fc40007f3e0ff */
[-C--:B-1----:R-:W-:Y:S02]  /*4e90*/  IADD3 R62, PT, PT, R124, R179.reuse, RZ ;  /* 0x000000b37c3e7210 */ /* 0x082fe40007ffe0ff */
        /* <DEDUP_REMOVED lines=8> */
[----:B------:R-:W-:Y:S01]  /*4f20*/  PRMT R202, RZ, 0x7610, R202 ;  /* 0x00007610ffca7816 */ /* 0x000fe200000000ca */
[----:B-1----:R-:W-:Y:S01]  /*4f30*/  IMAD.IADD R62, R128, 0x1, R179 ;  /* 0x00000001803e7824 */ /* 0x002fe200078e02b3 */
[----:B------:R0:W2:Y:S01]  /*4f40*/  @!P0 LDG.E.U16 R219, desc[UR10][R52.64] ;  /* 0x0000000a34db8981 */ /* 0x0000a2000c1e1500 */
[--C-:B------:R-:W-:Y:S01]  /*4f50*/  IMAD.X R63, R115, 0x1, R180.reuse, P2 ;  /* 0x00000001733f7824 */ /* 0x100fe200010e06b4 */
[-C--:B------:R-:W-:Y:S02]  /*4f60*/  IADD3 RZ, P2, PT, R132, R179.reuse, RZ ;  /* 0x000000b384ff7210 */ /* 0x080fe40007f5e0ff */
[----:B------:R-:W-:Y:S02]  /*4f70*/  PRMT R89, RZ, 0x7610, R89 ;  /* 0x00007610ff597816 */ /* 0x000fe40000000059 */
[----:B------:R1:W2:Y:S01]  /*4f80*/  @!P0 LDG.E.U16 R211, desc[UR10][R62.64] ;  /* 0x0000000a3ed38981 */ /* 0x0002a2000c1e1500 */
[-C--:B0-----:R-:W-:Y:S01]  /*4f90*/  IADD3 R52, PT, PT, R130, R179.reuse, RZ ;  /* 0x000000b382347210 */ /* 0x081fe20007ffe0ff */
[----:B------:R-:W-:Y:S01]  /*4fa0*/  IMAD.X R53, R117, 0x1, R180, P1 ;  /* 0x0000000175357824 */ /* 0x000fe200008e06b4 */
[----:B------:R-:W-:-:S02]  /*4fb0*/  IADD3 RZ, P1, PT, R134, R179, RZ ;  /* 0x000000b386ff7210 */ /* 0x000fc40007f3e0ff */
[----:B------:R-:W-:Y:S02]  /*4fc0*/  PRMT R64, RZ, 0x7610, R64 ;  /* 0x00007610ff407816 */ /* 0x000fe40000000040 */
[----:B------:R0:W2:Y:S01]  /*4fd0*/  @!P0 LDG.E.U16 R202, desc[UR10][R52.64] ;  /* 0x0000000a34ca8981 */ /* 0x0000a2000c1e1500 */
[----:B-1----:R-:W-:Y:S02]  /*4fe0*/  IMAD.IADD R62, R132, 0x1, R179 ;  /* 0x00000001843e7824 */ /* 0x002fe400078e02b3 */
[----:B------:R-:W-:Y:S01]  /*4ff0*/  IMAD.X R63, R119, 0x1, R180, P2 ;  /* 0x00000001773f7824 */ /* 0x000fe200010e06b4 */
[----:B------:R-:W-:Y:S02]  /*5000*/  IADD3 RZ, P2, PT, R136, R179, RZ ;  /* 0x000000b388ff7210 */ /* 0x000fe40007f5e0ff */
[----:B------:R-:W-:Y:S02]  /*5010*/  PRMT R243, RZ, 0x7610, R243 ;  /* 0x00007610fff37816 */ /* 0x000fe400000000f3 */
[----:B------:R1:W2:Y:S01]  /*5020*/  @!P0 LDG.E.U16 R89, desc[UR10][R62.64] ;  /* 0x0000000a3e598981 */ /* 0x0002a2000c1e1500 */
[----:B0-----:R-:W-:-:S02]  /*5030*/  IMAD.IADD R52, R134, 0x1, R179 ;  /* 0x0000000186347824 */ /* 0x001fc400078e02b3 */
[----:B------:R-:W-:Y:S01]  /*5040*/  IMAD.X R53, R121, 0x1, R180, P1 ;  /* 0x0000000179357824 */ /* 0x000fe200008e06b4 */
[-C--:B------:R-:W-:Y:S02]  /*5050*/  IADD3 RZ, P1, PT, R138, R179.reuse, RZ ;  /* 0x000000b38aff7210 */ /* 0x080fe40007f3e0ff */
[----:B------:R-:W-:Y:S02]  /*5060*/  PRMT R74, RZ, 0x7610, R74 ;  /* 0x00007610ff4a7816 */ /* 0x000fe4000000004a */
[----:B------:R0:W2:Y:S01]  /*5070*/  @!P0 LDG.E.U16 R64, desc[UR10][R52.64] ;  /* 0x0000000a34408981 */ /* 0x0000a2000c1e1500 */
[-C--:B-1----:R-:W-:Y:S01]  /*5080*/  IADD3 R62, PT, PT, R136, R179.reuse, RZ ;  /* 0x000000b3883e7210 */ /* 0x082fe20007ffe0ff */
[----:B------:R-:W-:Y:S01]  /*5090*/  IMAD.X R63, R123, 0x1, R180, P2 ;  /* 0x000000017b3f7824 */ /* 0x000fe200010e06b4 */
[----:B------:R-:W-:Y:S02]  /*50a0*/  IADD3 RZ, P2, PT, R140, R179, RZ ;  /* 0x000000b38cff7210 */ /* 0x000fe40007f5e0ff */
[----:B------:R-:W-:-:S02]  /*50b0*/  PRMT R226, RZ, 0x7610, R226 ;  /* 0x00007610ffe27816 */ /* 0x000fc400000000e2 */
[----:B------:R1:W2:Y:S01]  /*50c0*/  @!P0 LDG.E.U16 R243, desc[UR10][R62.64] ;  /* 0x0000000a3ef38981 */ /* 0x0002a2000c1e1500 */
[--C-:B0-----:R-:W-:Y:S02]  /*50d0*/  IMAD.IADD R52, R138, 0x1, R179.reuse ;  /* 0x000000018a347824 */ /* 0x101fe400078e02b3 */
[----:B------:R-:W-:Y:S01]  /*50e0*/  IMAD.X R53, R125, 0x1, R180, P1 ;  /* 0x000000017d357824 */ /* 0x000fe200008e06b4 */
[-C--:B------:R-:W-:Y:S02]  /*50f0*/  IADD3 RZ, P1, PT, R142, R179.reuse, RZ ;  /* 0x000000b38eff7210 */ /* 0x080fe40007f3e0ff */
[----:B------:R-:W-:Y:S02]  /*5100*/  PRMT R218, RZ, 0x7610, R218 ;  /* 0x00007610ffda7816 */ /* 0x000fe400000000da */
[----:B------:R0:W2:Y:S01]  /*5110*/  @!P0 LDG.E.U16 R74, desc[UR10][R52.64] ;  /* 0x0000000a344a8981 */ /* 0x0000a2000c1e1500 */
[----:B-1----:R-:W-:Y:S02]  /*5120*/  IMAD.IADD R62, R140, 0x1, R179 ;  /* 0x000000018c3e7824 */ /* 0x002fe400078e02b3 */
[----:B------:R-:W-:Y:S01]  /*5130*/  IMAD.X R63, R127, 0x1, R180, P2 ;  /* 0x000000017f3f7824 */ /* 0x000fe200010e06b4 */
[----:B------:R-:W-:-:S02]  /*5140*/  IADD3 RZ, P2, PT, R144, R179, RZ ;  /* 0x000000b390ff7210 */ /* 0x000fc40007f5e0ff */
[----:B------:R-:W-:Y:S02]  /*5150*/  PRMT R210, RZ, 0x7610, R210 ;  /* 0x00007610ffd27816 */ /* 0x000fe400000000d2 */
[----:B------:R1:W2:Y:S01]  /*5160*/  @!P0 LDG.E.U16 R226, desc[UR10][R62.64] ;  /* 0x0000000a3ee28981 */ /* 0x0002a2000c1e1500 */
[-C--:B0-----:R-:W-:Y:S01]  /*5170*/  IADD3 R52, PT, PT, R142, R179.reuse, RZ ;  /* 0x000000b38e347210 */ /* 0x081fe20007ffe0ff */
[----:B------:R-:W-:Y:S01]  /*5180*/  IMAD.X R53, R129, 0x1, R180, P1 ;  /* 0x0000000181357824 */ /* 0x000fe200008e06b4 */
[----:B------:R-:W-:Y:S02]  /*5190*/  IADD3 RZ, P1, PT, R146, R179, RZ ;  /* 0x000000b392ff7210 */ /* 0x000fe40007f3e0ff */
[----:B------:R-:W-:Y:S02]  /*51a0*/  PRMT R201, RZ, 0x7610, R201 ;  /* 0x00007610ffc97816 */ /* 0x000fe400000000c9 */
[----:B------:R0:W2:Y:S01]  /*51b0*/  @!P0 LDG.E.U16 R218, desc[UR10][R52.64] ;  /* 0x0000000a34da8981 */ /* 0x0000a2000c1e1500 */
[----:B-1----:R-:W-:-:S02]  /*51c0*/  IMAD.IADD R62, R144, 0x1, R179 ;  /* 0x00000001903e7824 */ /* 0x002fc400078e02b3 */
[----:B------:R-:W-:Y:S01]  /*51d0*/  IMAD.X R63, R131, 0x1, R180, P2 ;  /* 0x00000001833f7824 */ /* 0x000fe200010e06b4 */
[-C--:B------:R-:W-:Y:S02]  /*51e0*/  IADD3 RZ, P2, PT, R148, R179.reuse, RZ ;  /* 0x000000b394ff7210 */ /* 0x080fe40007f5e0ff */
[----:B------:R-:W-:Y:S02]  /*51f0*/  PRMT R88, RZ, 0x7610, R88 ;  /* 0x00007610ff587816 */ /* 0x000fe40000000058 */
[----:B------:R1:W2:Y:S01]  /*5200*/  @!P0 LDG.E.U16 R210, desc[UR10][R62.64] ;  /* 0x0000000a3ed28981 */ /* 0x0002a2000c1e1500 */
[----:B0-----:R-:W-:Y:S02]  /*5210*/  IMAD.IADD R52, R146, 0x1, R179 ;  /* 0x0000000192347824 */ /* 0x001fe400078e02b3 */
[--C-:B------:R-:W-:Y:S01]  /*5220*/  IMAD.X R53, R133, 0x1, R180.reuse, P1 ;  /* 0x0000000185357824 */ /* 0x100fe200008e06b4 */
[-C--:B------:R-:W-:Y:S01]  /*5230*/  IADD3 RZ, P1, PT, R150, R179.reuse, RZ ;  /* 0x000000b396ff7210 */ /* 0x080fe20007f3e0ff */
[----:B------:R-:W-:Y:S01]  /*5240*/  IMAD.X R197, R135, 0x1, R180, P2 ;  /* 0x0000000187c57824 */ /* 0x000fe200010e06b4 */
[----:B------:R-:W-:-:S02]  /*5250*/  IADD3 R196, PT, PT, R148, R179, RZ ;  /* 0x000000b394c47210 */ /* 0x000fc40007ffe0ff */
[----:B------:R0:W2:Y:S01]  /*5260*/  @!P0 LDG.E.U16 R201, desc[UR10][R52.64] ;  /* 0x0000000a34c98981 */ /* 0x0000a2000c1e1500 */
[----:B-1----:R-:W-:Y:S02]  /*5270*/  PRMT R63, RZ, 0x7610, R63 ;  /* 0x00007610ff3f7816 */ /* 0x002fe4000000003f */
[-C--:B------:R-:W-:Y:S01]  /*5280*/  IADD3 RZ, P2, PT, R152, R179.reuse, RZ ;  /* 0x000000b398ff7210 */ /* 0x080fe20007f5e0ff */
[----:B------:R1:W2:Y:S01]  /*5290*/  @!P0 LDG.E.U16 R88, desc[UR10][R196.64] ;  /* 0x0000000ac4588981 */ /* 0x0002a2000c1e1500 */
[--C-:B0-----:R-:W-:Y:S02]  /*52a0*/  IMAD.IADD R52, R150, 0x1, R179.reuse ;  /* 0x0000000196347824 */ /* 0x101fe400078e02b3 */
[----:B------:R-:W-:Y:S01]  /*52b0*/  IMAD.X R53, R137, 0x1, R180, P1 ;  /* 0x0000000189357824 */ /* 0x000fe200008e06b4 */
[-C--:B------:R-:W-:Y:S02]  /*52c0*/  IADD3 RZ, P1, PT, R154, R179.reuse, RZ ;  /* 0x000000b39aff7210 */ /* 0x080fe40007f3e0ff */
[----:B------:R-:W-:Y:S01]  /*52d0*/  PRMT R242, RZ, 0x7610, R242 ;  /* 0x00007610fff27816 */ /* 0x000fe200000000f2 */
[----:B-1----:R-:W-:Y:S01]  /*52e0*/  IMAD.IADD R196, R152, 0x1, R179 ;  /* 0x0000000198c47824 */ /* 0x002fe200078e02b3 */
[----:B------:R0:W2:Y:S01]  /*52f0*/  @!P0 LDG.E.U16 R63, desc[UR10][R52.64] ;  /* 0x0000000a343f8981 */ /* 0x0000a2000c1e1500 */
[----:B------:R-:W-:Y:S01]  /*5300*/  PRMT R233, RZ, 0x7610, R233 ;  /* 0x00007610ffe97816 */ /* 0x000fe200000000e9 */
        /* <DEDUP_REMOVED lines=10> */
[--C-:B------:R-:W-:Y:S01]  /*53b0*/  IMAD.X R197, R143, 0x1, R180.reuse, P2 ;  /* 0x000000018fc57824 */ /* 0x100fe200010e06b4 */
[-C--:B------:R-:W-:Y:S02]  /*53c0*/  IADD3 RZ, P2, PT, R157, R179.reuse, RZ ;  /* 0x000000b39dff7210 */ /* 0x080fe40007f5e0ff */
[----:B------:R-:W-:Y:S02]  /*53d0*/  PRMT R209, RZ, 0x7610, R209 ;  /* 0x00007610ffd17816 */ /* 0x000fe400000000d1 */
[----:B------:R1:W2:Y:S01]  /*53e0*/  @!P0 LDG.E.U16 R225, desc[UR10][R196.64] ;  /* 0x0000000ac4e18981 */ /* 0x0002a2000c1e1500 */
[----:B0-----:R-:W-:Y:S02]  /*53f0*/  IMAD.IADD R52, R156, 0x1, R179 ;  /* 0x000000019c347824 */ /* 0x001fe400078e02b3 */
[----:B------:R-:W-:Y:S01]  /*5400*/  IMAD.X R53, R145, 0x1, R180, P1 ;  /* 0x0000000191357824 */ /* 0x000fe200008e06b4 */
[----:B------:R-:W-:Y:S02]  /*5410*/  IADD3 RZ, P1, PT, R158, R179, RZ ;  /* 0x000000b39eff7210 */ /* 0x000fe40007f3e0ff */
[----:B------:R-:W-:-:S02]  /*5420*/  PRMT R200, RZ, 0x7610, R200 ;  /* 0x00007610ffc87816 */ /* 0x000fc400000000c8 */
[----:B------:R0:W2:Y:S01]  /*5430*/  @!P0 LDG.E.U16 R217, desc[UR10][R52.64] ;  /* 0x0000000a34d98981 */ /* 0x0000a2000c1e1500 */
[-C--:B-1----:R-:W-:Y:S01]  /*5440*/  IADD3 R196, PT, PT, R157, R179.reuse, RZ ;  /* 0x000000b39dc47210 */ /* 0x082fe20007ffe0ff */
[--C-:B------:R-:W-:Y:S01]  /*5450*/  IMAD.X R197, R147, 0x1, R180.reuse, P2 ;  /* 0x0000000193c57824 */ /* 0x100fe200010e06b4 */
[-C--:B------:R-:W-:Y:S02]  /*5460*/  IADD3 RZ, P2, PT, R159, R179.reuse, RZ ;  /* 0x000000b39fff7210 */ /* 0x080fe40007f5e0ff */
[----:B------:R-:W-:Y:S02]  /*5470*/  PRMT R75, RZ, 0x7610, R75 ;  /* 0x00007610ff4b7816 */ /* 0x000fe4000000004b */
[----:B------:R1:W2:Y:S01]  /*5480*/  @!P0 LDG.E.U16 R209, desc[UR10][R196.64] ;  /* 0x0000000ac4d18981 */ /* 0x0002a2000c1e1500 */
[----:B0-----:R-:W-:Y:S02]  /*5490*/  IMAD.IADD R52, R158, 0x1, R179 ;  /* 0x000000019e347824 */ /* 0x001fe400078e02b3 */
[----:B------:R-:W-:Y:S01]  /*54a0*/  IMAD.X R53, R149, 0x1, R180, P1 ;  /* 0x0000000195357824 */ /* 0x000fe200008e06b4 */
[----:B------:R-:W-:-:S02]  /*54b0*/  IADD3 RZ, P1, PT, R160, R179, RZ ;  /* 0x000000b3a0ff7210 */ /* 0x000fc40007f3e0ff */
[----:B------:R-:W-:Y:S02]  /*54c0*/  PRMT R62, RZ, 0x7610, R62 ;  /* 0x00007610ff3e7816 */ /* 0x000fe4000000003e */
[----:B------:R0:W2:Y:S01]  /*54d0*/  @!P0 LDG.E.U16 R200, desc[UR10][R52.64] ;  /* 0x0000000a34c88981 */ /* 0x0000a2000c1e1500 */
[----:B-1----:R-:W-:Y:S02]  /*54e0*/  IMAD.IADD R196, R159, 0x1, R179 ;  /* 0x000000019fc47824 */ /* 0x002fe400078e02b3 */
[----:B------:R-:W-:Y:S01]  /*54f0*/  IMAD.X R197, R151, 0x1, R180, P2 ;  /* 0x0000000197c57824 */ /* 0x000fe200010e06b4 */
[----:B------:R-:W-:-:S04]  /*5500*/  PRMT R241, RZ, 0x7610, R241 ;  /* 0x00007610fff17816 */ /* 0x000fc800000000f1 */
[----:B------:R1:W2:Y:S01]  /*5510*/  @!P0 LDG.E.U16 R75, desc[UR10][R196.64] ;  /* 0x0000000ac44b8981 */ /* 0x0002a2000c1e1500 */
[----:B0-----:R-:W-:Y:S01]  /*5520*/  IMAD.X R53, R153, 0x1, R180, P1 ;  /* 0x0000000199357824 */ /* 0x001fe200008e06b4 */
[-C--:B------:R-:W-:Y:S02]  /*5530*/  IADD3 R52, PT, PT, R160, R179.reuse, RZ ;  /* 0x000000b3a0347210 */ /* 0x080fe40007ffe0ff */
[----:B------:R-:W-:-:S03]  /*5540*/  IADD3 R198, P1, PT, R164, R179, RZ ;  /* 0x000000b3a4c67210 */ /* 0x000fc60007f3e0ff */
[----:B------:R0:W2:Y:S01]  /*5550*/  @!P0 LDG.E.U16 R62, desc[UR10][R52.64] ;  /* 0x0000000a343e8981 */ /* 0x0000a2000c1e1500 */
[-C--:B-1----:R-:W-:Y:S01]  /*5560*/  IADD3 R196, P2, PT, R16, R179.reuse, RZ ;  /* 0x000000b310c47210 */ /* 0x082fe20007f5e0ff */
[----:B------:R-:W-:Y:S01]  /*5570*/  IMAD.X R199, R170, 0x1, R180, P1 ;  /* 0x00000001aac77824 */ /* 0x000fe200008e06b4 */
[----:B------:R-:W-:Y:S02]  /*5580*/  PRMT R240, RZ, 0x7610, R240 ;  /* 0x00007610fff07816 */ /* 0x000fe400000000f0 */
[----:B------:R-:W-:Y:S01]  /*5590*/  PRMT R239, RZ, 0x7610, R239 ;  /* 0x00007610ffef7816 */ /* 0x000fe200000000ef */
[----:B------:R-:W-:Y:S01]  /*55a0*/  IMAD.X R197, R3, 0x1, R180, P2 ;  /* 0x0000000103c57824 */ /* 0x000fe200010e06b4 */
[----:B------:R1:W2:Y:S01]  /*55b0*/  @!P0 LDG.E.U16 R241, desc[UR10][R198.64] ;  /* 0x0000000ac6f18981 */ /* 0x0002a2000c1e1500 */
[-C--:B0-----:R-:W-:Y:S02]  /*55c0*/  IADD3 R52, P1, PT, R32, R179.reuse, RZ ;  /* 0x000000b320347210 */ /* 0x081fe40007f3e0ff */
[----:B------:R-:W-:Y:S01]  /*55d0*/  PRMT R234, RZ, 0x7610, R234 ;  /* 0x00007610ffea7816 */ /* 0x000fe200000000ea */
[----:B------:R0:W2:Y:S02]  /*55e0*/  @!P0 LDG.E.U16 R240, desc[UR10][R196.64] ;  /* 0x0000000ac4f08981 */ /* 0x0000a4000c1e1500 */
[----:B------:R-:W-:Y:S01]  /*55f0*/  IMAD.X R53, R19, 0x1, R180, P1 ;  /* 0x0000000113357824 */ /* 0x000fe200008e06b4 */
[----:B-1----:R-:W-:-:S04]  /*5600*/  IADD3 R198, P2, PT, R48, R179, RZ ;  /* 0x000000b330c67210 */ /* 0x002fc80007f5e0ff */
[----:B------:R1:W2:Y:S01]  /*5610*/  @!P0 LDG.E.U16 R239, desc[UR10][R52.64] ;  /* 0x0000000a34ef8981 */ /* 0x0002a2000c1e1500 */
[----:B------:R-:W-:Y:S01]  /*5620*/  IMAD.X R199, R35, 0x1, R180, P2 ;  /* 0x0000000123c77824 */ /* 0x000fe200010e06b4 */
[-C--:B0-----:R-:W-:Y:S02]  /*5630*/  IADD3 R196, P1, PT, R104, R179.reuse, RZ ;  /* 0x000000b368c47210 */ /* 0x081fe40007f3e0ff */
[----:B------:R-:W-:Y:S02]  /*5640*/  PRMT R232, RZ, 0x7610, R232 ;  /* 0x00007610ffe87816 */ /* 0x000fe400000000e8 */
[----:B-1----:R-:W-:Y:S01]  /*5650*/  IADD3 R52, P2, PT, R2, R179, RZ ;  /* 0x000000b302347210 */ /* 0x002fe20007f5e0ff */
[----:B------:R0:W2:Y:S01]  /*5660*/  @!P0 LDG.E.U16 R234, desc[UR10][R198.64] ;  /* 0x0000000ac6ea8981 */ /* 0x0000a2000c1e1500 */
[----:B------:R-:W-:-:S03]  /*5670*/  IADD3.X R197, PT, PT, R51, R180, RZ, P1, !PT ;  /* 0x000000b433c57210 */ /* 0x000fc60000ffe4ff */
[----:B------:R-:W-:Y:S01]  /*5680*/  IMAD.X R53, R165, 0x1, R180, P2 ;  /* 0x00000001a5357824 */ /* 0x000fe200010e06b4 */
[----:B------:R-:W-:Y:S02]  /*5690*/  PRMT R221, RZ, 0x7610, R221 ;  /* 0x00007610ffdd7816 */ /* 0x000fe400000000dd */
[----:B------:R-:W-:Y:S02]  /*56a0*/  PRMT R236, RZ, 0x7610, R236 ;  /* 0x00007610ffec7816 */ /* 0x000fe400000000ec */
[----:B------:R1:W2:Y:S01]  /*56b0*/  @!P0 LDG.E.U16 R232, desc[UR10][R52.64] ;  /* 0x0000000a34e88981 */ /* 0x0002a2000c1e1500 */
[-C--:B0-----:R-:W-:Y:S02]  /*56c0*/  IADD3 R198, P1, PT, R18, R179.reuse, RZ ;  /* 0x000000b312c67210 */ /* 0x081fe40007f3e0ff */
[----:B------:R-:W-:Y:S01]  /*56d0*/  PRMT R230, RZ, 0x7610, R230 ;  /* 0x00007610ffe67816 */ /* 0x000fe200000000e6 */
[----:B------:R0:W2:Y:S02]  /*56e0*/  @!P0 LDG.E.U16 R236, desc[UR10][R196.64] ;  /* 0x0000000ac4ec8981 */ /* 0x0000a4000c1e1500 */
[----:B------:R-:W-:Y:S01]  /*56f0*/  IMAD.X R199, R5, 0x1, R180, P1 ;  /* 0x0000000105c77824 */ /* 0x000fe200008e06b4 */
[----:B-1----:R-:W-:-:S04]  /*5700*/  IADD3 R52, P1, PT, R50, R179, RZ ;  /* 0x000000b332347210 */ /* 0x002fc80007f3e0ff */
[----:B------:R1:W2:Y:S01]  /*5710*/  @!P0 LDG.E.U16 R221, desc[UR10][R198.64] ;  /* 0x0000000ac6dd8981 */ /* 0x0002a2000c1e1500 */
[--C-:B------:R-:W-:Y:S01]  /*5720*/  IMAD.X R53, R37, 0x1, R180.reuse, P1 ;  /* 0x0000000125357824 */ /* 0x100fe200008e06b4 */
[-C--:B0-----:R-:W-:Y:S02]  /*5730*/  IADD3 R196, P2, PT, R34, R179.reuse, RZ ;  /* 0x000000b322c47210 */ /* 0x081fe40007f5e0ff */
[----:B------:R-:W-:Y:S02]  /*5740*/  PRMT R231, RZ, 0x7610, R231 ;  /* 0x00007610ffe77816 */ /* 0x000fe400000000e7 */
[----:B------:R0:W2:Y:S01]  /*5750*/  @!P0 LDG.E.U16 R230, desc[UR10][R52.64] ;  /* 0x0000000a34e68981 */ /* 0x0000a2000c1e1500 */
[----:B-1----:R-:W-:Y:S01]  /*5760*/  IADD3 R198, P1, PT, R106, R179, RZ ;  /* 0x000000b36ac67210 */ /* 0x002fe20007f3e0ff */
[----:B------:R-:W-:-:S04]  /*5770*/  IMAD.X R197, R21, 0x1, R180, P2 ;  /* 0x0000000115c57824 */ /* 0x000fc800010e06b4 */
[----:B------:R-:W-:Y:S01]  /*5780*/  IMAD.X R199, R93, 0x1, R180, P1 ;  /* 0x000000015dc77824 */ /* 0x000fe200008e06b4 */
[----:B------:R-:W-:Y:S01]  /*5790*/  PRMT R228, RZ, 0x7610, R228 ;  /* 0x00007610ffe47816 */ /* 0x000fe200000000e4 */
[----:B------:R1:W2:Y:S01]  /*57a0*/  @!P0 LDG.E.U16 R231, desc[UR10][R196.64] ;  /* 0x0000000ac4e78981 */ /* 0x0002a2000c1e1500 */
[-C--:B0-----:R-:W-:Y:S02]  /*57b0*/  IADD3 R52, P1, PT, R20, R179.reuse, RZ ;  /* 0x000000b314347210 */ /* 0x081fe40007f3e0ff */
[----:B------:R-:W-:Y:S02]  /*57c0*/  PRMT R213, RZ, 0x7610, R213 ;  /* 0x00007610ffd57816 */ /* 0x000fe400000000d5 */
[----:B------:R0:W2:Y:S01]  /*57d0*/  @!P0 LDG.E.U16 R228, desc[UR10][R198.64] ;  /* 0x0000000ac6e48981 */ /* 0x0000a2000c1e1500 */
[----:B------:R-:W-:Y:S01]  /*57e0*/  IMAD.X R53, R7, 0x1, R180, P1 ;  /* 0x0000000107357824 */ /* 0x000fe200008e06b4 */
[----:B-1----:R-:W-:Y:S02]  /*57f0*/  IADD3 R196, P2, PT, R36, R179, RZ ;  /* 0x000000b324c47210 */ /* 0x002fe40007f5e0ff */
[----:B------:R-:W-:-:S02]  /*5800*/  PRMT R224, RZ, 0x7610, R224 ;  /* 0x00007610ffe07816 */ /* 0x000fc400000000e0 */
[----:B------:R1:W2:Y:S01]  /*5810*/  @!P0 LDG.E.U16 R213, desc[UR10][R52.64] ;  /* 0x0000000a34d58981 */ /* 0x0002a2000c1e1500 */
[----:B------:R-:W-:Y:S02]  /*5820*/  IADD3.X R197, PT, PT, R23, R180, RZ, P2, !PT ;  /* 0x000000b417c57210 */ /* 0x000fe400017fe4ff */
[-C--:B0-----:R-:W-:Y:S02]  /*5830*/  IADD3 R198, P1, PT, R4, R179.reuse, RZ ;  /* 0x000000b304c67210 */ /* 0x081fe40007f3e0ff */
[----:B------:R-:W-:Y:S01]  /*5840*/  PRMT R222, RZ, 0x7610, R222 ;  /* 0x00007610ffde7816 */ /* 0x000fe200000000de */
[----:B------:R0:W2:Y:S01]  /*5850*/  @!P0 LDG.E.U16 R224, desc[UR10][R196.64] ;  /* 0x0000000ac4e08981 */ /* 0x0000a2000c1e1500 */
[----:B-1----:R-:W-:Y:S01]  /*5860*/  IADD3 R52, P2, PT, R92, R179, RZ ;  /* 0x000000b35c347210 */ /* 0x002fe20007f5e0ff */
[----:B------:R-:W-:-:S04]  /*5870*/  IMAD.X R199, R166, 0x1, R180, P1 ;  /* 0x00000001a6c77824 */ /* 0x000fc800008e06b4 */
[----:B------:R-:W-:Y:S01]  /*5880*/  IMAD.X R53, R39, 0x1, R180, P2 ;  /* 0x0000000127357824 */ /* 0x000fe200010e06b4 */
[----:B0-----:R-:W-:Y:S02]  /*5890*/  IADD3 R196, P1, PT, R108, R179, RZ ;  /* 0x000000b36cc47210 */ /* 0x001fe40007f3e0ff */
[----:B------:R-:W-:Y:S02]  /*58a0*/  PRMT R220, RZ, 0x7610, R220 ;  /* 0x00007610ffdc7816 */ /* 0x000fe400000000dc */
[----:B------:R0:W2:Y:S01]  /*58b0*/  @!P0 LDG.E.U16 R222, desc[UR10][R52.64] ;  /* 0x0000000a34de8981 */ /* 0x0000a2000c1e1500 */
[----:B------:R-:W-:Y:S01]  /*58c0*/  IMAD.X R197, R95, 0x1, R180, P1 ;  /* 0x000000015fc57824 */ /* 0x000fe200008e06b4 */
[----:B------:R-:W-:-:S04]  /*58d0*/  PRMT R216, RZ, 0x7610, R216 ;  /* 0x00007610ffd87816 */ /* 0x000fc800000000d8 */
[----:B------:R1:W2:Y:S01]  /*58e0*/  @!P0 LDG.E.U16 R220, desc[UR10][R196.64] ;  /* 0x0000000ac4dc8981 */ /* 0x0002a2000c1e1500 */
[----:B0-----:R-:W-:-:S05]  /*58f0*/  IADD3 R52, P1, PT, R22, R179, RZ ;  /* 0x000000b316347210 */ /* 0x001fca0007f3e0ff */
[----:B------:R-:W-:Y:S01]  /*5900*/  IMAD.X R53, R9, 0x1, R180, P1 ;  /* 0x0000000109357824 */ /* 0x000fe200008e06b4 */
[----:B-1----:R-:W-:-:S04]  /*5910*/  IADD3 R196, P1, PT, R6, R179, RZ ;  /* 0x000000b306c47210 */ /* 0x002fc80007f3e0ff */
[----:B------:R0:W4:Y:S01]  /*5920*/  @!P0 LDG.E.U16 R216, desc[UR10][R52.64] ;  /* 0x0000000a34d88981 */ /* 0x000122000c1e1500 */
[----:B------:R-:W-:Y:S02]  /*5930*/  IADD3.X R197, PT, PT, R167, R180, RZ, P1, !PT ;  /* 0x000000b4a7c57210 */ /* 0x000fe40000ffe4ff */
[----:B------:R-:W-:Y:S02]  /*5940*/  PRMT R215, RZ, 0x7610, R215 ;  /* 0x00007610ffd77816 */ /* 0x000fe400000000d7 */
[----:B0-----:R-:W-:-:S05]  /*5950*/  IADD3 R52, P1, PT, R38, R179, RZ ;  /* 0x000000b326347210 */ /* 0x001fca0007f3e0ff */
[----:B------:R-:W-:-:S05]  /*5960*/  IMAD.X R53, R25, 0x1, R180, P1 ;  /* 0x0000000119357824 */ /* 0x000fca00008e06b4 */
[----:B------:R0:W4:Y:S01]  /*5970*/  @!P0 LDG.E.U16 R215, desc[UR10][R52.64] ;  /* 0x0000000a34d78981 */ /* 0x000122000c1e1500 */
        /* <DEDUP_REMOVED lines=9> */
[----:B0-----:R-:W-:Y:S02]  /*5a10*/  IADD3 R52, P1, PT, R8, R179, RZ ;  /* 0x000000b308347210 */ /* 0x001fe40007f3e0ff */
[----:B------:R-:W-:-:S03]  /*5a20*/  PRMT R205, RZ, 0x7610, R205 ;  /* 0x00007610ffcd7816 */ /* 0x000fc600000000cd */
[----:B------:R-:W-:-:S03]  /*5a30*/  IMAD.X R53, R168, 0x1, R180, P1 ;  /* 0x00000001a8357824 */ /* 0x000fc600008e06b4 */
[----:B------:R0:W4:Y:S04]  /*5a40*/  @!P0 LDG.E.U16 R205, desc[UR10][R196.64] ;  /* 0x0000000ac4cd8981 */ /* 0x000128000c1e1500 */
[----:B------:R1:W4:Y:S01]  /*5a50*/  @!P0 LDG.E.U16 R208, desc[UR10][R52.64] ;  /* 0x0000000a34d08981 */ /* 0x000322000c1e1500 */
[----:B0-----:R-:W-:Y:S02]  /*5a60*/  PRMT R197, RZ, 0x7610, R197 ;  /* 0x00007610ffc57816 */ /* 0x001fe400000000c5 */
[----:B-1----:R-:W-:-:S05]  /*5a70*/  IADD3 R52, P1, PT, R24, R179, RZ ;  /* 0x000000b318347210 */ /* 0x002fca0007f3e0ff */
[----:B------:R-:W-:Y:S01]  /*5a80*/  IMAD.X R53, R11, 0x1, R180, P1 ;  /* 0x000000010b357824 */ /* 0x000fe200008e06b4 */
[----:B------:R-:W-:-:S04]  /*5a90*/  PRMT R207, RZ, 0x7610, R207 ;  /* 0x00007610ffcf7816 */ /* 0x000fc800000000cf */
[----:B------:R0:W4:Y:S02]  /*5aa0*/  @!P0 LDG.E.U16 R197, desc[UR10][R52.64] ;  /* 0x0000000a34c58981 */ /* 0x000124000c1e1500 */
[----:B0-----:R-:W-:-:S04]  /*5ab0*/  IADD3 R52, P1, PT, R40, R179, RZ ;  /* 0x000000b328347210 */ /* 0x001fc80007f3e0ff */
[----:B------:R-:W-:-:S05]  /*5ac0*/  IADD3.X R53, PT, PT, R27, R180, RZ, P1, !PT ;  /* 0x000000b41b357210 */ /* 0x000fca0000ffe4ff */
[----:B------:R0:W4:Y:S01]  /*5ad0*/  @!P0 LDG.E.U16 R207, desc[UR10][R52.64] ;  /* 0x0000000a34cf8981 */ /* 0x000122000c1e1500 */
[----:B------:R-:W-:Y:S02]  /*5ae0*/  PRMT R206, RZ, 0x7610, R206 ;  /* 0x00007610ffce7816 */ /* 0x000fe400000000ce */
[----:B0-----:R-:W-:Y:S01]  /*5af0*/  IADD3 R52, P1, PT, R96, R179, RZ ;  /* 0x000000b360347210 */ /* 0x001fe20007f3e0ff */
[----:B------:R-:W0:Y:S04]  /*5b00*/  S2R R238, SR_TID.X ;  /* 0x0000000000ee7919 */ /* 0x000e280000002100 */
[----:B------:R-:W-:-:S05]  /*5b10*/  IMAD.X R53, R43, 0x1, R180, P1 ;  /* 0x000000012b357824 */ /* 0x000fca00008e06b4 */
[----:B------:R1:W4:Y:S01]  /*5b20*/  @!P0 LDG.E.U16 R206, desc[UR10][R52.64] ;  /* 0x0000000a34ce8981 */ /* 0x000322000c1e1500 */
[----:B------:R-:W-:Y:S02]  /*5b30*/  PRMT R204, RZ, 0x7610, R204 ;  /* 0x00007610ffcc7816 */ /* 0x000fe400000000cc */
[----:B-1----:R-:W-:-:S05]  /*5b40*/  IADD3 R52, P1, PT, R112, R179, RZ ;  /* 0x000000b370347210 */ /* 0x002fca0007f3e0ff */
[----:B------:R-:W-:-:S05]  /*5b50*/  IMAD.X R53, R99, 0x1, R180, P1 ;  /* 0x0000000163357824 */ /* 0x000fca00008e06b4 */
[----:B------:R1:W4:Y:S01]  /*5b60*/  @!P0 LDG.E.U16 R204, desc[UR10][R52.64] ;  /* 0x0000000a34cc8981 */ /* 0x000322000c1e1500 */
[----:B------:R-:W-:Y:S02]  /*5b70*/  PRMT R67, RZ, 0x7610, R67 ;  /* 0x00007610ff437816 */ /* 0x000fe40000000043 */
[----:B-1----:R-:W-:Y:S02]  /*5b80*/  IADD3 R52, P1, PT, R10, R179, RZ ;  /* 0x000000b30a347210 */ /* 0x002fe40007f3e0ff */
[----:B------:R-:W-:-:S03]  /*5b90*/  PRMT R223, RZ, 0x7610, R223 ;  /* 0x00007610ffdf7816 */ /* 0x000fc600000000df */
[----:B------:R-:W-:-:S03]  /*5ba0*/  IMAD.X R53, R169, 0x1, R180, P1 ;  /* 0x00000001a9357824 */ /* 0x000fc600008e06b4 */
[----:B------:R1:W4:Y:S04]  /*5bb0*/  @!P0 LDG.E.U16 R223, desc[UR10][R198.64] ;  /* 0x0000000ac6df8981 */ /* 0x000328000c1e1500 */
[----:B------:R3:W4:Y:S01]  /*5bc0*/  @!P0 LDG.E.U16 R67, desc[UR10][R52.64] ;  /* 0x0000000a34438981 */ /* 0x000722000c1e1500 */
[----:B------:R-:W5:Y:S01]  /*5bd0*/  S2UR UR7, SR_CgaCtaId ;  /* 0x00000000000779c3 */ /* 0x000f620000008800 */
[----:B0-----:R-:W-:Y:S02]  /*5be0*/  SHF.R.S32.HI R91, RZ, 0x2, R238 ;  /* 0x00000002ff5b7819 */ /* 0x001fe400000114ee */
[----:B-1----:R-:W-:Y:S02]  /*5bf0*/  PRMT R199, RZ, 0x7610, R199 ;  /* 0x00007610ffc77816 */ /* 0x002fe400000000c7 */
[----:B---3--:R-:W-:-:S05]  /*5c00*/  IADD3 R52, P1, PT, R26, R179, RZ ;  /* 0x000000b31a347210 */ /* 0x008fca0007f3e0ff */
[----:B------:R-:W-:Y:S01]  /*5c10*/  IMAD.X R53, R13, 0x1, R180, P1 ;  /* 0x000000010d357824 */ /* 0x000fe200008e06b4 */
[C---:B------:R-:W-:Y:S01]  /*5c20*/  LOP3.LUT R59, R238.reuse, 0x7, RZ, 0xc0, !PT ;  /* 0x00000007ee3b7812 */ /* 0x040fe200078ec0ff */
[----:B------:R-:W0:Y:S01]  /*5c30*/  S2UR UR6, SR_CgaCtaId ;  /* 0x00000000000679c3 */ /* 0x000e220000008800 */
[----:B------:R-:W-:Y:S02]  /*5c40*/  SGXT R91, R91, 0x1 ;  /* 0x000000015b5b781a */ /* 0x000fe40000000200 */
[----:B------:R1:W3:Y:S01]  /*5c50*/  @!P0 LDG.E.U16 R199, desc[UR10][R52.64] ;  /* 0x0000000a34c78981 */ /* 0x0002e2000c1e1500 */
[----:B------:R-:W-:Y:S01]  /*5c60*/  PRMT R198, RZ, 0x7610, R198 ;  /* 0x00007610ffc67816 */ /* 0x000fe200000000c6 */
[----:B------:R-:W-:Y:S01]  /*5c70*/  IMAD R196, R59, 0x90, RZ ;  /* 0x000000903bc47824 */ /* 0x000fe200078e02ff */
[----:B------:R-:W-:Y:S01]  /*5c80*/  LOP3.LUT R250, R91, 0x90, RZ, 0xc0, !PT ;  /* 0x000000905bfa7812 */ /* 0x000fe200078ec0ff */
[----:B------:R-:W-:Y:S01]  /*5c90*/  IMAD.SHL.U32 R91, R238, 0x20, RZ ;  /* 0x00000020ee5b7824 */ /* 0x000fe200078e00ff */
[----:B-1----:R-:W-:-:S02]  /*5ca0*/  IADD3 R52, P1, PT, R42, R179, RZ ;  /* 0x000000b32a347210 */ /* 0x002fc40007f3e0ff */
[----:B------:R-:W-:-:S03]  /*5cb0*/  SHF.L.U32 R59, R238, 0x1, RZ ;  /* 0x00000001ee3b7819 */ /* 0x000fc600000006ff */
[----:B------:R-:W-:Y:S01]  /*5cc0*/  IMAD.X R53, R29, 0x1, R180, P1 ;  /* 0x000000011d357824 */ /* 0x000fe200008e06b4 */
[----:B------:R-:W-:Y:S02]  /*5cd0*/  LOP3.LUT R196, R196, 0x30, R59, 0x78, !PT ;  /* 0x00000030c4c47812 */ /* 0x000fe400078e783b */
[--C-:B------:R-:W-:Y:S02]  /*5ce0*/  LOP3.LUT R250, R250, 0x60, R91.reuse, 0xf8, !PT ;  /* 0x00000060fafa7812 */ /* 0x100fe400078ef85b */
[----:B------:R1:W3:Y:S01]  /*5cf0*/  @!P0 LDG.E.U16 R198, desc[UR10][R52.64] ;  /* 0x0000000a34c68981 */ /* 0x0002e2000c1e1500 */
[--C-:B------:R-:W-:Y:S02]  /*5d00*/  LOP3.LUT R196, R196, 0x400, R91.reuse, 0xf8, !PT ;  /* 0x00000400c4c47812 */ /* 0x100fe400078ef85b */
[----:B------:R-:W-:Y:S02]  /*5d10*/  PRMT R91, RZ, 0x7610, R91 ;  /* 0x00007610ff5b7816 */ /* 0x000fe4000000005b */
[----:B------:R-:W-:-:S02]  /*5d20*/  LOP3.LUT R250, R250, 0x10, R59, 0x78, !PT ;  /* 0x00000010fafa7812 */ /* 0x000fc400078e783b */
[----:B-1----:R-:W-:Y:S01]  /*5d30*/  IADD3 R52, P1, PT, R98, R179, RZ ;  /* 0x000000b362347210 */ /* 0x002fe20007f3e0ff */
[----:B------:R-:W-:Y:S01]  /*5d40*/  IMAD.SHL.U32 R59, R238, 0x10, RZ ;  /* 0x00000010ee3b7824 */ /* 0x000fe200078e00ff */
[----:B------:R-:W-:-:S03]  /*5d50*/  UMOV UR4, 0x400 ;  /* 0x0000040000047882 */ /* 0x000fc60000000000 */
[----:B------:R-:W-:Y:S01]  /*5d60*/  IMAD.X R53, R45, 0x1, R180, P1 ;  /* 0x000000012d357824 */ /* 0x000fe200008e06b4 */
[----:B-----5:R-:W-:Y:S01]  /*5d70*/  ULEA UR7, UR7, UR4, 0x18 ;  /* 0x0000000407077291 */ /* 0x020fe2000f8ec0ff */
[----:B------:R-:W-:-:S03]  /*5d80*/  LOP3.LUT R59, R59, 0x100, RZ, 0xc0, !PT ;  /* 0x000001003b3b7812 */ /* 0x000fc600078ec0ff */
[----:B------:R1:W5:Y:S01]  /*5d90*/  @!P0 LDG.E.U16 R91, desc[UR10][R52.64] ;  /* 0x0000000a345b8981 */ /* 0x000362000c1e1500 */
[----:B0-----:R-:W-:Y:S01]  /*5da0*/  ULEA UR4, UR6, UR4, 0x18 ;  /* 0x0000000406047291 */ /* 0x001fe2000f8ec0ff */
[--C-:B------:R-:W-:Y:S02]  /*5db0*/  IADD3 R193, PT, PT, R250, UR7, R59.reuse ;  /* 0x00000007fac17c10 */ /* 0x100fe4000fffe03b */
[----:B------:R-:W-:Y:S02]  /*5dc0*/  PRMT R59, RZ, 0x7610, R59 ;  /* 0x00007610ff3b7816 */ /* 0x000fe4000000003b */
[----:B-1----:R-:W-:Y:S01]  /*5dd0*/  IADD3 R52, P1, PT, R12, R179, RZ ;  /* 0x000000b30c347210 */ /* 0x002fe20007f3e0ff */
[----:B------:R-:W-:-:S04]  /*5de0*/  IMAD.SHL.U32 R237, R237, 0x2, RZ ;  /* 0x00000002eded7824 */ /* 0x000fc800078e00ff */
[----:B------:R-:W-:Y:S01]  /*5df0*/  IMAD.X R53, R163, 0x1, R180, P1 ;  /* 0x00000001a3357824 */ /* 0x000fe200008e06b4 */
[----:B------:R0:W-:Y:S04]  /*5e00*/  STS.U16 [R237+UR4+0x2000], R73 ;  /* 0x00200049ed007988 */ /* 0x0001e80008000404 */
[----:B------:R1:W3:Y:S01]  /*5e10*/  @!P0 LDG.E.U16 R59, desc[UR10][R52.64] ;  /* 0x0000000a343b8981 */ /* 0x0002e2000c1e1500 */
[----:B0-----:R-:W-:Y:S02]  /*5e20*/  PRMT R73, RZ, 0x7610, R73 ;  /* 0x00007610ff497816 */ /* 0x001fe40000000049 */
[----:B-1----:R-:W-:-:S04]  /*5e30*/  IADD3 R52, P1, PT, R28, R179, RZ ;  /* 0x000000b31c347210 */ /* 0x002fc80007f3e0ff */
[----:B------:R-:W-:Y:S01]  /*5e40*/  IADD3.X R53, PT, PT, R15, R180, RZ, P1, !PT ;  /* 0x000000b40f357210 */ /* 0x000fe20000ffe4ff */
[----:B------:R0:W-:Y:S04]  /*5e50*/  STS.U16 [R237+UR4+0x2100], R72 ;  /* 0x00210048ed007988 */ /* 0x0001e80008000404 */
[----:B------:R1:W3:Y:S01]  /*5e60*/  @!P0 LDG.E.U16 R73, desc[UR10][R52.64] ;  /* 0x0000000a34498981 */ /* 0x0002e2000c1e1500 */
[----:B0-----:R-:W-:Y:S02]  /*5e70*/  PRMT R72, RZ, 0x7610, R72 ;  /* 0x00007610ff487816 */ /* 0x001fe40000000048 */
[----:B-1----:R-:W-:-:S05]  /*5e80*/  IADD3 R52, P1, PT, R44, R179, RZ ;  /* 0x000000b32c347210 */ /* 0x002fca0007f3e0ff */
[----:B------:R-:W-:Y:S01]  /*5e90*/  IMAD.X R53, R31, 0x1, R180, P1 ;  /* 0x000000011f357824 */ /* 0x000fe200008e06b4 */
[----:B--2---:R0:W-:Y:S04]  /*5ea0*/  STS.U16 [R237+UR4+0x2200], R66 ;  /* 0x00220042ed007988 */ /* 0x0041e80008000404 */
[----:B------:R1:W2:Y:S01]  /*5eb0*/  @!P0 LDG.E.U16 R72, desc[UR10][R52.64] ;  /* 0x0000000a34488981 */ /* 0x0002a2000c1e1500 */
[----:B0-----:R-:W-:Y:S02]  /*5ec0*/  PRMT R66, RZ, 0x7610, R66 ;  /* 0x00007610ff427816 */ /* 0x001fe40000000042 */
[----:B-1----:R-:W-:-:S05]  /*5ed0*/  IADD3 R52, P1, PT, R100, R179, RZ ;  /* 0x000000b364347210 */ /* 0x002fca0007f3e0ff */
[----:B------:R-:W-:Y:S01]  /*5ee0*/  IMAD.X R53, R47, 0x1, R180, P1 ;  /* 0x000000012f357824 */ /* 0x000fe200008e06b4 */
[----:B------:R0:W-:Y:S04]  /*5ef0*/  STS.U16 [R237+UR4+0x2300], R57 ;  /* 0x00230039ed007988 */ /* 0x0001e80008000404 */
        /* <DEDUP_REMOVED lines=17> */
[----:B-1----:R-:W-:-:S04]  /*6010*/  IADD3 R52, P1, PT, R102, R179, RZ ;  /* 0x000000b366347210 */ /* 0x002fc80007f3e0ff */
[----:B------:R-:W-:-:S05]  /*6020*/  IADD3.X R53, PT, PT, R49, R180, RZ, P1, !PT ;  /* 0x000000b431357210 */ /* 0x000fca0000ffe4ff */
[----:B------:R0:W2:Y:S02]  /*6030*/  @!P0 LDG.E.U16 R58, desc[UR10][R52.64] ;  /* 0x0000000a343a8981 */ /* 0x0000a4000c1e1500 */
[----:B0-----:R-:W-:Y:S02]  /*6040*/  IMAD.MOV.U32 R52, RZ, RZ, R160 ;  /* 0x000000ffff347224 */ /* 0x001fe400078e00a0 */
[----:B------:R-:W-:Y:S02]  /*6050*/  IMAD.MOV.U32 R53, RZ, RZ, R153 ;  /* 0x000000ffff357224 */ /* 0x000fe400078e0099 */
[----:B------:R-:W-:-:S04]  /*6060*/  IMAD.WIDE R52, R178, 0x2, R52 ;  /* 0x00000002b2347825 */ /* 0x000fc800078e0234 */
[----:B------:R-:W-:Y:S02]  /*6070*/  IMAD.MOV.U32 R160, RZ, RZ, R52 ;  /* 0x000000ffffa07224 */ /* 0x000fe400078e0034 */
[----:B------:R-:W-:Y:S02]  /*6080*/  IMAD.MOV.U32 R153, RZ, RZ, R53 ;  /* 0x000000ffff997224 */ /* 0x000fe400078e0035 */
[----:B------:R-:W-:Y:S02]  /*6090*/  IMAD.MOV.U32 R52, RZ, RZ, R158 ;  /* 0x000000ffff347224 */ /* 0x000fe400078e009e */
[----:B------:R-:W-:Y:S02]  /*60a0*/  IMAD.MOV.U32 R53, RZ, RZ, R149 ;  /* 0x000000ffff357224 */ /* 0x000fe400078e0095 */
[----:B------:R-:W-:-:S04]  /*60b0*/  IMAD.WIDE R52, R178, 0x2, R52 ;  /* 0x00000002b2347825 */ /* 0x000fc800078e0234 */
[----:B------:R-:W-:Y:S01]  /*60c0*/  IMAD.MOV.U32 R158, RZ, RZ, R52 ;  /* 0x000000ffff9e7224 */ /* 0x000fe200078e0034 */
[----:B------:R-:W-:Y:S01]  /*60d0*/  MOV R149, R53 ;  /* 0x0000003500957202 */ /* 0x000fe20000000f00 */
[----:B------:R-:W-:Y:S02]  /*60e0*/  IMAD.MOV.U32 R52, RZ, RZ, R156 ;  /* 0x000000ffff347224 */ /* 0x000fe400078e009c */
[----:B------:R-:W-:Y:S02]  /*60f0*/  IMAD.MOV.U32 R53, RZ, RZ, R145 ;  /* 0x000000ffff357224 */ /* 0x000fe400078e0091 */
[----:B------:R-:W-:-:S04]  /*6100*/  IMAD.WIDE R52, R178, 0x2, R52 ;  /* 0x00000002b2347825 */ /* 0x000fc800078e0234 */
[----:B------:R-:W-:Y:S01]  /*6110*/  IMAD.MOV.U32 R145, RZ, RZ, R53 ;  /* 0x000000ffff917224 */ /* 0x000fe200078e0035 */
[----:B------:R-:W-:Y:S01]  /*6120*/  MOV R53, R141 ;  /* 0x0000008d00357202 */ /* 0x000fe20000000f00 */
[----:B------:R-:W-:Y:S02]  /*6130*/  IMAD.MOV.U32 R156, RZ, RZ, R52 ;  /* 0x000000ffff9c7224 */ /* 0x000fe400078e0034 */
[----:B------:R-:W-:Y:S01]  /*6140*/  IMAD.MOV.U32 R52, RZ, RZ, R154 ;  /* 0x000000ffff347224 */ /* 0x000fe200078e009a */
[----:B------:R-:W-:-:S03]  /*6150*/  LOP3.LUT R238, R238, 0x3f, RZ, 0xc0, !PT ;  /* 0x0000003feeee7812 */ /* 0x000fc600078ec0ff */
[----:B------:R-:W-:-:S04]  /*6160*/  IMAD.WIDE R52, R178, 0x2, R52 ;  /* 0x00000002b2347825 */ /* 0x000fc800078e0234 */
[----:B------:R-:W-:Y:S01]  /*6170*/  IMAD.MOV.U32 R154, RZ, RZ, R52 ;  /* 0x000000ffff9a7224 */ /* 0x000fe200078e0034 */
[----:B------:R-:W-:Y:S01]  /*6180*/  LOP3.LUT R52, R237, 0x10, RZ, 0x3c, !PT ;  /* 0x00000010ed347812 */ /* 0x000fe200078e3cff */
[----:B------:R-:W-:Y:S01]  /*6190*/  IMAD.SHL.U32 R238, R238, 0x2, RZ ;  /* 0x00000002eeee7824 */ /* 0x000fe200078e00ff */
[----:B------:R-:W-:Y:S04]  /*61a0*/  STS.U16 [R237+UR4+0x2700], R56 ;  /* 0x00270038ed007988 */ /* 0x000fe80008000404 */
[----:B------:R0:W-:Y:S01]  /*61b0*/  STS.U16 [R52+UR4+0x2280], R54 ;  /* 0x0022803634007988 */ /* 0x0001e20008000404 */
[----:B------:R-:W-:Y:S01]  /*61c0*/  IMAD.MOV.U32 R141, RZ, RZ, R53 ;  /* 0x000000ffff8d7224 */ /* 0x000fe200078e0035 */
[C---:B------:R-:W-:Y:S02]  /*61d0*/  LOP3.LUT R53, R238.reuse, 0x40, RZ, 0x3c, !PT ;  /* 0x00000040ee357812 */ /* 0x040fe400078e3cff */
[----:B----4-:R-:W-:Y:S04]  /*61e0*/  STS.U16 [R52+UR4+0x2080], R229 ;  /* 0x002080e534007988 */ /* 0x010fe80008000404 */
[----:B------:R1:W-:Y:S01]  /*61f0*/  STS.U16 [R52+UR4+0x2180], R55 ;  /* 0x0021803734007988 */ /* 0x0003e20008000404 */
[----:B0-----:R-:W-:-:S03]  /*6200*/  LOP3.LUT R54, R238, 0x20, RZ, 0x3c, !PT ;  /* 0x00000020ee367812 */ /* 0x001fc600078e3cff */
[----:B------:R-:W-:Y:S04]  /*6210*/  STS.U16 [R52+UR4+0x2380], R249 ;  /* 0x002380f934007988 */ /* 0x000fe80008000404 */
[----:B------:R-:W-:Y:S01]  /*6220*/  STS.U16 [R52+UR4+0x2480], R248 ;  /* 0x002480f834007988 */ /* 0x000fe20008000404 */
[----:B-1----:R-:W-:-:S03]  /*6230*/  LOP3.LUT R55, R238, 0x30, RZ, 0x3c, !PT ;  /* 0x00000030ee377812 */ /* 0x002fc600078e3cff */
[----:B------:R-:W-:Y:S04]  /*6240*/  STS.U16 [R52+UR4+0x2580], R247 ;  /* 0x002580f734007988 */ /* 0x000fe80008000404 */
[----:B------:R-:W-:Y:S04]  /*6250*/  STS.U16 [R52+UR4+0x2680], R246 ;  /* 0x002680f634007988 */ /* 0x000fe80008000404 */
[----:B------:R-:W-:Y:S04]  /*6260*/  STS.U16 [R52+UR4+0x2780], R245 ;  /* 0x002780f534007988 */ /* 0x000fe80008000404 */
[----:B------:R-:W-:Y:S04]  /*6270*/  STS.U16 [R237+UR4+0x1400], R244 ;  /* 0x001400f4ed007988 */ /* 0x000fe80008000404 */
[----:B------:R-:W-:Y:S04]  /*6280*/  STS.U16 [R237+UR4+0x1800], R243 ;  /* 0x001800f3ed007988 */ /* 0x000fe80008000404 */
[----:B------:R-:W-:Y:S04]  /*6290*/  STS.U16 [R237+UR4+0x1c00], R242 ;  /* 0x001c00f2ed007988 */ /* 0x000fe80008000404 */
[----:B------:R-:W-:Y:S04]  /*62a0*/  STS.U16 [R237+UR4], R241 ;  /* 0x000000f1ed007988 */ /* 0x000fe80008000404 */
[----:B------:R-:W-:Y:S04]  /*62b0*/  STS.U16 [R237+UR4+0x400], R240 ;  /* 0x000400f0ed007988 */ /* 0x000fe80008000404 */
        /* <DEDUP_REMOVED lines=10> */
[----:B------:R0:W-:Y:S04]  /*6360*/  STS.U16 [R52+UR4+0x1080], R228 ;  /* 0x001080e434007988 */ /* 0x0001e80008000404 */
[----:B------:R-:W-:Y:S04]  /*6370*/  STS.U16 [R54+UR4+0x1500], R227 ;  /* 0x001500e336007988 */ /* 0x000fe80008000404 */
[----:B------:R-:W-:Y:S01]  /*6380*/  STS.U16 [R54+UR4+0x1900], R226 ;  /* 0x001900e236007988 */ /* 0x000fe20008000404 */
[----:B0-----:R-:W-:-:S03]  /*6390*/  LOP3.LUT R52, R238, 0x50, RZ, 0x3c, !PT ;  /* 0x00000050ee347812 */ /* 0x001fc600078e3cff */
        /* <DEDUP_REMOVED lines=8> */
[----:B0-----:R-:W-:-:S02]  /*6420*/  LOP3.LUT R54, R238, 0x60, RZ, 0x3c, !PT ;  /* 0x00000060ee367812 */ /* 0x001fc400078e3cff */
[----:B------:R-:W-:Y:S01]  /*6430*/  LOP3.LUT R238, R238, 0x70, RZ, 0x3c, !PT ;  /* 0x00000070eeee7812 */ /* 0x000fe200078e3cff */
        /* <DEDUP_REMOVED lines=19> */
[----:B---3--:R-:W-:Y:S04]  /*6570*/  STS.U16 [R52+UR4+0x680], R199 ;  /* 0x000680c734007988 */ /* 0x008fe80008000404 */
[----:B------:R-:W-:Y:S04]  /*6580*/  STS.U16 [R52+UR4+0xa80], R198 ;  /* 0x000a80c634007988 */ /* 0x000fe80008000404 */
[----:B-----5:R0:W-:Y:S04]  /*6590*/  STS.U16 [R52+UR4+0xe80], R91 ;  /* 0x000e805b34007988 */ /* 0x0201e80008000404 */
[----:B------:R-:W-:Y:S04]  /*65a0*/  STS.U16 [R54+UR4+0x1300], R90 ;  /* 0x0013005a36007988 */ /* 0x000fe80008000404 */
[----:B------:R-:W-:Y:S04]  /*65b0*/  STS.U16 [R54+UR4+0x1700], R89 ;  /* 0x0017005936007988 */ /* 0x000fe80008000404 */
[----:B------:R-:W-:Y:S04]  /*65c0*/  STS.U16 [R54+UR4+0x1b00], R88 ;  /* 0x001b005836007988 */ /* 0x000fe80008000404 */
[----:B------:R-:W-:Y:S04]  /*65d0*/  STS.U16 [R54+UR4+0x1f00], R75 ;  /* 0x001f004b36007988 */ /* 0x000fe80008000404 */
[----:B------:R-:W-:Y:S04]  /*65e0*/  STS.U16 [R54+UR4+0x300], R59 ;  /* 0x0003003b36007988 */ /* 0x000fe80008000404 */
[----:B------:R-:W-:Y:S04]  /*65f0*/  STS.U16 [R54+UR4+0x700], R73 ;  /* 0x0007004936007988 */ /* 0x000fe80008000404 */
[----:B--2---:R-:W-:Y:S04]  /*6600*/  STS.U16 [R54+UR4+0xb00], R72 ;  /* 0x000b004836007988 */ /* 0x004fe80008000404 */
[----:B------:R-:W-:Y:S04]  /*6610*/  STS.U16 [R54+UR4+0xf00], R66 ;  /* 0x000f004236007988 */ /* 0x000fe80008000404 */
[----:B------:R-:W-:Y:S04]  /*6620*/  STS.U16 [R238+UR4+0x1380], R65 ;  /* 0x00138041ee007988 */ /* 0x000fe80008000404 */
[----:B------:R-:W-:Y:S04]  /*6630*/  STS.U16 [R238+UR4+0x1780], R64 ;  /* 0x00178040ee007988 */ /* 0x000fe80008000404 */
[----:B------:R-:W-:Y:S04]  /*6640*/  STS.U16 [R238+UR4+0x1b80], R63 ;  /* 0x001b803fee007988 */ /* 0x000fe80008000404 */
[----:B------:R-:W-:Y:S04]  /*6650*/  STS.U16 [R238+UR4+0x1f80], R62 ;  /* 0x001f803eee007988 */ /* 0x000fe80008000404 */
[----:B------:R1:W-:Y:S04]  /*6660*/  STS.U16 [R238+UR4+0x380], R57 ;  /* 0x00038039ee007988 */ /* 0x0003e80008000404 */
[----:B------:R-:W-:Y:S04]  /*6670*/  STS.U16 [R238+UR4+0x780], R61 ;  /* 0x0007803dee007988 */ /* 0x000fe80008000404 */
[----:B------:R-:W-:Y:S04]  /*6680*/  STS.U16 [R238+UR4+0xb80], R60 ;  /* 0x000b803cee007988 */ /* 0x000fe80008000404 */
[----:B------:R-:W-:Y:S01]  /*6690*/  STS.U16 [R238+UR4+0xf80], R58 ;  /* 0x000f803aee007988 */ /* 0x000fe20008000404 */
[----:B0-----:R-:W-:Y:S01]  /*66a0*/  MOV R52, R152 ;  /* 0x0000009800347202 */ /* 0x001fe20000000f00 */
[----:B------:R-:W-:Y:S01]  /*66b0*/  BAR.SYNC.DEFER_BLOCKING 0x0 ;  /* 0x0000000000007b1d */ /* 0x000fe20000010000 */
[----:B------:R-:W-:-:S02]  /*66c0*/  IMAD.MOV.U32 R53, RZ, RZ, R139 ;  /* 0x000000ffff357224 */ /* 0x000fc400078e008b */
[----:B------:R-:W-:Y:S02]  /*66d0*/  IMAD.MOV.U32 R56, RZ, RZ, R150 ;  /* 0x000000ffff387224 */ /* 0x000fe400078e0096 */
[----:B-1----:R-:W-:Y:S01]  /*66e0*/  IMAD.MOV.U32 R57, RZ, RZ, R137 ;  /* 0x000000ffff397224 */ /* 0x002fe200078e0089 */
[----:B------:R-:W-:Y:S01]  /*66f0*/  MOV R54, R148 ;  /* 0x0000009400367202 */ /* 0x000fe20000000f00 */
[----:B------:R-:W-:-:S04]  /*6700*/  IMAD.WIDE R52, R178, 0x2, R52 ;  /* 0x00000002b2347825 */ /* 0x000fc800078e0234 */
[----:B------:R-:W-:-:S04]  /*6710*/  IMAD.WIDE R56, R178, 0x2, R56 ;  /* 0x00000002b2387825 */ /* 0x000fc800078e0238 */
[----:B------:R-:W-:Y:S02]  /*6720*/  IMAD.MOV.U32 R55, RZ, RZ, R135 ;  /* 0x000000ffff377224 */ /* 0x000fe400078e0087 */
[----:B------:R-:W-:Y:S02]  /*6730*/  IMAD.MOV.U32 R152, RZ, RZ, R52 ;  /* 0x000000ffff987224 */ /* 0x000fe400078e0034 */
[----:B------:R-:W-:Y:S02]  /*6740*/  IMAD.MOV.U32 R139, RZ, RZ, R53 ;  /* 0x000000ffff8b7224 */ /* 0x000fe400078e0035 */
[----:B------:R-:W-:Y:S01]  /*6750*/  IMAD.WIDE R54, R178, 0x2, R54 ;  /* 0x00000002b2367825 */ /* 0x000fe200078e0236 */
[----:B------:R-:W-:Y:S03]  /*6760*/  LDSM.16.MT88.4 R88, [R193+0x2000] ;  /* 0x00200000c158783b */ /* 0x000fe60000004200 */
[----:B------:R-:W-:-:S02]  /*6770*/  IMAD.MOV.U32 R52, RZ, RZ, R146 ;  /* 0x000000ffff347224 */ /* 0x000fc400078e0092 */
[----:B------:R-:W-:Y:S01]  /*6780*/  IMAD.MOV.U32 R53, RZ, RZ, R133 ;  /* 0x000000ffff357224 */ /* 0x000fe200078e0085 */
[----:B------:R-:W-:Y:S01]  /*6790*/  LDSM.16.M88.4 R64, [R196+UR7] ;  /* 0x00000007c440783b */ /* 0x000fe20008000200 */
[----:B------:R-:W-:Y:S02]  /*67a0*/  IMAD.MOV.U32 R150, RZ, RZ, R56 ;  /* 0x000000ffff967224 */ /* 0x000fe400078e0038 */
[----:B------:R-:W-:Y:S01]  /*67b0*/  IMAD.MOV.U32 R137, RZ, RZ, R57 ;  /* 0x000000ffff897224 */ /* 0x000fe200078e0039 */
[----:B------:R-:W-:Y:S01]  /*67c0*/  LDSM.16.M88.4 R60, [R196+UR7+0x800] ;  /* 0x00080007c43c783b */ /* 0x000fe20008000200 */
[----:B------:R-:W-:Y:S02]  /*67d0*/  IMAD.MOV.U32 R56, RZ, RZ, R144 ;  /* 0x000000ffff387224 */ /* 0x000fe400078e0090 */
[----:B------:R-:W-:Y:S01]  /*67e0*/  IMAD.MOV.U32 R57, RZ, RZ, R131 ;  /* 0x000000ffff397224 */ /* 0x000fe200078e0083 */
[----:B------:R-:W-:Y:S01]  /*67f0*/  MOV R148, R54 ;  /* 0x0000003600947202 */ /* 0x000fe20000000f00 */
[----:B------:R-:W-:Y:S01]  /*6800*/  IMAD.WIDE R52, R178, 0x2, R52 ;  /* 0x00000002b2347825 */ /* 0x000fe200078e0234 */
[----:B------:R-:W-:-:S03]  /*6810*/  MOV R54, R142 ;  /* 0x0000008e00367202 */ /* 0x000fc60000000f00 */
[----:B------:R-:W-:-:S04]  /*6820*/  IMAD.WIDE R56, R178, 0x2, R56 ;  /* 0x00000002b2387825 */ /* 0x000fc800078e0238 */
[----:B------:R-:W-:Y:S02]  /*6830*/  IMAD.MOV.U32 R135, RZ, RZ, R55 ;  /* 0x000000ffff877224 */ /* 0x000fe400078e0037 */
[----:B------:R-:W-:Y:S02]  /*6840*/  IMAD.MOV.U32 R55, RZ, RZ, R129 ;  /* 0x000000ffff377224 */ /* 0x000fe400078e0081 */
[----:B------:R-:W-:Y:S02]  /*6850*/  IMAD.MOV.U32 R146, RZ, RZ, R52 ;  /* 0x000000ffff927224 */ /* 0x000fe400078e0034 */
[----:B------:R-:W-:Y:S02]  /*6860*/  IMAD.MOV.U32 R133, RZ, RZ, R53 ;  /* 0x000000ffff857224 */ /* 0x000fe400078e0035 */
[----:B------:R-:W-:Y:S02]  /*6870*/  IMAD.MOV.U32 R52, RZ, RZ, R140 ;  /* 0x000000ffff347224 */ /* 0x000fe400078e008c */
[----:B------:R-:W-:-:S02]  /*6880*/  IMAD.MOV.U32 R53, RZ, RZ, R127 ;  /* 0x000000ffff357224 */ /* 0x000fc400078e007f */
[----:B------:R-:W-:Y:S02]  /*6890*/  IMAD.MOV.U32 R144, RZ, RZ, R56 ;  /* 0x000000ffff907224 */ /* 0x000fe400078e0038 */
[----:B------:R-:W-:Y:S02]  /*68a0*/  IMAD.MOV.U32 R131, RZ, RZ, R57 ;  /* 0x000000ffff837224 */ /* 0x000fe400078e0039 */
[C---:B------:R-:W-:Y:S01]  /*68b0*/  IMAD.WIDE R54, R178.reuse, 0x2, R54 ;  /* 0x00000002b2367825 */ /* 0x040fe200078e0236 */
[----:B------:R-:W0:Y:S03]  /*68c0*/  LDSM.16.M88.4 R56, [R196+UR7+0x1000] ;  /* 0x00100007c438783b */ /* 0x000e260008000200 */
[----:B------:R-:W-:Y:S01]  /*68d0*/  IMAD.WIDE R52, R178, 0x2, R52 ;  /* 0x00000002b2347825 */ /* 0x000fe200078e0234 */
[----:B------:R-:W-:Y:S02]  /*68e0*/  MOV R142, R54 ;  /* 0x00000036008e7202 */ /* 0x000fe40000000f00 */
[----:B------:R-:W-:Y:S01]  /*68f0*/  MOV R54, R136 ;  /* 0x0000008800367202 */ /* 0x000fe20000000f00 */
[----:B------:R-:W-:-:S02]  /*6900*/  IMAD.MOV.U32 R129, RZ, RZ, R55 ;  /* 0x000000ffff817224 */ /* 0x000fc400078e0037 */
[----:B------:R-:W-:Y:S02]  /*6910*/  IMAD.MOV.U32 R140, RZ, RZ, R52 ;  /* 0x000000ffff8c7224 */ /* 0x000fe400078e0034 */
[----:B------:R-:W-:Y:S02]  /*6920*/  IMAD.MOV.U32 R127, RZ, RZ, R53 ;  /* 0x000000ffff7f7224 */ /* 0x000fe400078e0035 */
[----:B------:R-:W-:Y:S02]  /*6930*/  IMAD.MOV.U32 R55, RZ, RZ, R123 ;  /* 0x000000ffff377224 */ /* 0x000fe400078e007b */
[----:B------:R-:W-:Y:S02]  /*6940*/  IMAD.MOV.U32 R52, RZ, RZ, R134 ;  /* 0x000000ffff347224 */ /* 0x000fe400078e0086 */
[----:B------:R-:W-:Y:S02]  /*6950*/  IMAD.MOV.U32 R53, RZ, RZ, R121 ;  /* 0x000000ffff357224 */ /* 0x000fe400078e0079 */
[----:B------:R-:W-:-:S04]  /*6960*/  IMAD.WIDE R54, R178, 0x2, R54 ;  /* 0x00000002b2367825 */ /* 0x000fc800078e0236 */
[----:B------:R-:W-:Y:S01]  /*6970*/  IMAD.WIDE R52, R178, 0x2, R52 ;  /* 0x00000002b2347825 */ /* 0x000fe200078e0234 */
[----:B------:R-:W-:-:S03]  /*6980*/  MOV R136, R54 ;  /* 0x0000003600887202 */ /* 0x000fc60000000f00 */
[----:B------:R-:W-:Y:S02]  /*6990*/  IMAD.MOV.U32 R123, RZ, RZ, R55 ;  /* 0x000000ffff7b7224 */ /* 0x000fe400078e0037 */
[----:B------:R-:W-:Y:S02]  /*69a0*/  IMAD.MOV.U32 R134, RZ, RZ, R52 ;  /* 0x000000ffff867224 */ /* 0x000fe400078e0034 */
[----:B------:R-:W-:Y:S02]  /*69b0*/  IMAD.MOV.U32 R121, RZ, RZ, R53 ;  /* 0x000000ffff797224 */ /* 0x000fe400078e0035 */
[----:B------:R-:W1:Y:S01]  /*69c0*/  LDSM.16.M88.4 R52, [R196+UR7+0x1800] ;  /* 0x00180007c434783b */ /* 0x000e620008000200 */
[----:B------:R-:W-:Y:S02]  /*69d0*/  IMAD.MOV.U32 R72, RZ, RZ, R138 ;  /* 0x000000ffff487224 */ /* 0x000fe400078e008a */
[----:B------:R-:W-:Y:S02]  /*69e0*/  IMAD.MOV.U32 R73, RZ, RZ, R125 ;  /* 0x000000ffff497224 */ /* 0x000fe400078e007d */
[----:B------:R-:W-:-:S04]  /*69f0*/  IMAD.WIDE R72, R178, 0x2, R72 ;  /* 0x00000002b2487825 */ /* 0x000fc800078e0248 */
[----:B------:R-:W-:Y:S01]  /*6a00*/  IMAD.MOV.U32 R138, RZ, RZ, R72 ;  /* 0x000000ffff8a7224 */ /* 0x000fe200078e0048 */
[----:B------:R-:W-:Y:S01]  /*6a10*/  MOV R72, R130 ;  /* 0x0000008200487202 */ /* 0x000fe20000000f00 */
[----:B------:R-:W-:Y:S02]  /*6a20*/  IMAD.MOV.U32 R125, RZ, RZ, R73 ;  /* 0x000000ffff7d7224 */ /* 0x000fe400078e0049 */
[----:B------:R-:W-:Y:S02]  /*6a30*/  IMAD.MOV.U32 R74, RZ, RZ, R132 ;  /* 0x000000ffff4a7224 */ /* 0x000fe400078e0084 */
[----:B------:R-:W-:Y:S02]  /*6a40*/  IMAD.MOV.U32 R75, RZ, RZ, R119 ;  /* 0x000000ffff4b7224 */ /* 0x000fe400078e0077 */
[----:B------:R-:W-:Y:S02]  /*6a50*/  IMAD.MOV.U32 R73, RZ, RZ, R117 ;  /* 0x000000ffff497224 */ /* 0x000fe400078e0075 */
[----:B------:R-:W-:-:S04]  /*6a60*/  IMAD.WIDE R74, R178, 0x2, R74 ;  /* 0x00000002b24a7825 */ /* 0x000fc800078e024a */
[----:B------:R-:W-:Y:S01]  /*6a70*/  IMAD.WIDE R72, R178, 0x2, R72 ;  /* 0x00000002b2487825 */ /* 0x000fe200078e0248 */
[----:B0-----:R-:W-:Y:S03]  /*6a80*/  HMMA.16816.F32 R80, R88, R56, R80 ;  /* 0x000000385850723c */ /* 0x001fe60000001850 */
[----:B------:R-:W-:Y:S01]  /*6a90*/  IMAD.MOV.U32 R132, RZ, RZ, R74 ;  /* 0x000000ffff847224 */ /* 0x000fe200078e004a */
[----:B------:R-:W-:Y:S01]  /*6aa0*/  MOV R130, R72 ;  /* 0x0000004800827202 */ /* 0x000fe20000000f00 */
[----:B------:R-:W-:Y:S02]  /*6ab0*/  IMAD.MOV.U32 R119, RZ, RZ, R75 ;  /* 0x000000ffff777224 */ /* 0x000fe400078e004b */
[----:B------:R-:W-:Y:S02]  /*6ac0*/  IMAD.MOV.U32 R117, RZ, RZ, R73 ;  /* 0x000000ffff757224 */ /* 0x000fe400078e0049 */
[----:B------:R-:W-:Y:S01]  /*6ad0*/  IMAD.MOV.U32 R56, RZ, RZ, R116 ;  /* 0x000000ffff387224 */ /* 0x000fe200078e0074 */
[----:B------:R-:W0:Y:S01]  /*6ae0*/  LDSM.16.MT88.4 R72, [R193+0x2200] ;  /* 0x00220000c148783b */ /* 0x000e220000004200 */
[----:B------:R-:W-:-:S02]  /*6af0*/  IMAD.MOV.U32 R57, RZ, RZ, R103 ;  /* 0x000000ffff397224 */ /* 0x000fc400078e0067 */
[----:B------:R-:W-:Y:S01]  /*6b00*/  IMAD.WIDE R56, R178, 0x2, R56 ;  /* 0x00000002b2387825 */ /* 0x000fe200078e0238 */
[----:B------:R-:W-:Y:S03]  /*6b10*/  HMMA.16816.F32 R68, R88, R64, R68 ;  /* 0x000000405844723c */ /* 0x000fe60000001844 */
[----:B------:R-:W-:Y:S01]  /*6b20*/  IMAD.MOV.U32 R116, RZ, RZ, R56 ;  /* 0x000000ffff747224 */ /* 0x000fe200078e0038 */
[----:B------:R-:W-:Y:S01]  /*6b30*/  MOV R56, R112 ;  /* 0x0000007000387202 */ /* 0x000fe20000000f00 */
[----:B------:R-:W-:Y:S02]  /*6b40*/  IMAD.MOV.U32 R103, RZ, RZ, R57 ;  /* 0x000000ffff677224 */ /* 0x000fe400078e0039 */
[----:B------:R-:W-:Y:S02]  /*6b50*/  IMAD.MOV.U32 R57, RZ, RZ, R99 ;  /* 0x000000ffff397224 */ /* 0x000fe400078e0063 */
[----:B------:R-:W-:-:S02]  /*6b60*/  IMAD.MOV.U32 R64, RZ, RZ, R128 ;  /* 0x000000ffff407224 */ /* 0x000fc400078e0080 */
[----:B------:R-:W-:Y:S02]  /*6b70*/  IMAD.MOV.U32 R65, RZ, RZ, R115 ;  /* 0x000000ffff417224 */ /* 0x000fe400078e0073 */
[C---:B------:R-:W-:Y:S01]  /*6b80*/  IMAD.WIDE R56, R178.reuse, 0x2, R56 ;  /* 0x00000002b2387825 */ /* 0x040fe200078e0238 */
[----:B-1----:R-:W-:Y:S03]  /*6b90*/  HMMA.16816.F32 R84, R88, R52, R84 ;  /* 0x000000345854723c */ /* 0x002fe60000001854 */
[----:B------:R-:W-:Y:S01]  /*6ba0*/  IMAD.WIDE R64, R178, 0x2, R64 ;  /* 0x00000002b2407825 */ /* 0x000fe200078e0240 */
[----:B------:R-:W-:-:S03]  /*6bb0*/  MOV R112, R56 ;  /* 0x0000003800707202 */ /* 0x000fc60000000f00 */
[----:B------:R-:W-:Y:S01]  /*6bc0*/  IMAD.MOV.U32 R52, RZ, RZ, R110 ;  /* 0x000000ffff347224 */ /* 0x000fe200078e006e */
[----:B------:R-:W-:Y:S01]  /*6bd0*/  HMMA.16816.F32 R76, R88, R60, R76 ;  /* 0x0000003c584c723c */ /* 0x000fe2000000184c */
[----:B------:R-:W-:Y:S02]  /*6be0*/  IMAD.MOV.U32 R53, RZ, RZ, R97 ;  /* 0x000000ffff357224 */ /* 0x000fe400078e0061 */
[----:B------:R-:W-:Y:S02]  /*6bf0*/  IMAD.MOV.U32 R60, RZ, RZ, R122 ;  /* 0x000000ffff3c7224 */ /* 0x000fe400078e007a */
[----:B------:R-:W-:Y:S01]  /*6c00*/  IMAD.MOV.U32 R61, RZ, RZ, R109 ;  /* 0x000000ffff3d7224 */ /* 0x000fe200078e006d */
[----:B------:R-:W-:Y:S01]  /*6c10*/  MOV R56, R106 ;  /* 0x0000006a00387202 */ /* 0x000fe20000000f00 */
[----:B------:R-:W-:Y:S01]  /*6c20*/  IMAD.MOV.U32 R128, RZ, RZ, R64 ;  /* 0x000000ffff807224 */ /* 0x000fe200078e0040 */
[----:B------:R-:W-:Y:S01]  /*6c30*/  MOV R64, R124 ;  /* 0x0000007c00407202 */ /* 0x000fe20000000f00 */
[----:B------:R-:W-:-:S02]  /*6c40*/  IMAD.MOV.U32 R99, RZ, RZ, R57 ;  /* 0x000000ffff637224 */ /* 0x000fc400078e0039 */
[----:B------:R-:W-:Y:S02]  /*6c50*/  IMAD.MOV.U32 R115, RZ, RZ, R65 ;  /* 0x000000ffff737224 */ /* 0x000fe400078e0041 */
[----:B------:R-:W-:-:S04]  /*6c60*/  IMAD.WIDE R52, R178, 0x2, R52 ;  /* 0x00000002b2347825 */ /* 0x000fc800078e0234 */
[----:B------:R-:W-:Y:S02]  /*6c70*/  IMAD.MOV.U32 R57, RZ, RZ, R93 ;  /* 0x000000ffff397224 */ /* 0x000fe400078e005d */
[----:B------:R-:W-:Y:S02]  /*6c80*/  IMAD.MOV.U32 R65, RZ, RZ, R111 ;  /* 0x000000ffff417224 */ /* 0x000fe400078e006f */
[----:B------:R-:W-:-:S04]  /*6c90*/  IMAD.WIDE R60, R178, 0x2, R60 ;  /* 0x00000002b23c7825 */ /* 0x000fc800078e023c */
[----:B------:R-:W-:Y:S02]  /*6ca0*/  IMAD.MOV.U32 R110, RZ, RZ, R52 ;  /* 0x000000ffff6e7224 */ /* 0x000fe400078e0034 */
[----:B------:R-:W-:Y:S02]  /*6cb0*/  IMAD.MOV.U32 R97, RZ, RZ, R53 ;  /* 0x000000ffff617224 */ /* 0x000fe400078e0035 */
[----:B------:R-:W-:-:S04]  /*6cc0*/  IMAD.WIDE R56, R178, 0x2, R56 ;  /* 0x00000002b2387825 */ /* 0x000fc800078e0238 */
[----:B------:R-:W-:-:S04]  /*6cd0*/  IMAD.WIDE R64, R178, 0x2, R64 ;  /* 0x00000002b2407825 */ /* 0x000fc800078e0240 */
[----:B------:R-:W-:Y:S01]  /*6ce0*/  IMAD.MOV.U32 R122, RZ, RZ, R60 ;  /* 0x000000ffff7a7224 */ /* 0x000fe200078e003c */
[----:B------:R-:W-:Y:S01]  /*6cf0*/  MOV R60, R118 ;  /* 0x00000076003c7202 */ /* 0x000fe20000000f00 */
[----:B------:R-:W-:Y:S02]  /*6d00*/  IMAD.MOV.U32 R52, RZ, RZ, R104 ;  /* 0x000000ffff347224 */ /* 0x000fe400078e0068 */
[----:B------:R-:W-:Y:S02]  /*6d10*/  IMAD.MOV.U32 R53, RZ, RZ, R51 ;  /* 0x000000ffff357224 */ /* 0x000fe400078e0033 */
[----:B------:R-:W-:Y:S02]  /*6d20*/  IMAD.MOV.U32 R109, RZ, RZ, R61 ;  /* 0x000000ffff6d7224 */ /* 0x000fe400078e003d */
[----:B------:R-:W-:Y:S01]  /*6d30*/  IMAD.MOV.U32 R61, RZ, RZ, R105 ;  /* 0x000000ffff3d7224 */ /* 0x000fe200078e0069 */
[----:B------:R-:W-:Y:S01]  /*6d40*/  MOV R106, R56 ;  /* 0x00000038006a7202 */ /* 0x000fe20000000f00 */
[----:B------:R-:W-:Y:S01]  /*6d50*/  IMAD.WIDE R52, R178, 0x2, R52 ;  /* 0x00000002b2347825 */ /* 0x000fe200078e0234 */
[----:B------:R-:W-:-:S02]  /*6d60*/  MOV R124, R64 ;  /* 0x00000040007c7202 */ /* 0x000fc40000000f00 */
[----:B------:R-:W-:Y:S01]  /*6d70*/  MOV R56, R100 ;  /* 0x0000006400387202 */ /* 0x000fe20000000f00 */
[----:B------:R-:W-:Y:S02]  /*6d80*/  IMAD.MOV.U32 R111, RZ, RZ, R65 ;  /* 0x000000ffff6f7224 */ /* 0x000fe400078e0041 */
[----:B------:R-:W-:Y:S02]  /*6d90*/  IMAD.MOV.U32 R93, RZ, RZ, R57 ;  /* 0x000000ffff5d7224 */ /* 0x000fe400078e0039 */
[----:B------:R-:W-:Y:S02]  /*6da0*/  IMAD.MOV.U32 R64, RZ, RZ, R120 ;  /* 0x000000ffff407224 */ /* 0x000fe400078e0078 */
[----:B------:R-:W-:Y:S02]  /*6db0*/  IMAD.MOV.U32 R65, RZ, RZ, R107 ;  /* 0x000000ffff417224 */ /* 0x000fe400078e006b */
[----:B------:R-:W-:-:S04]  /*6dc0*/  IMAD.WIDE R60, R178, 0x2, R60 ;  /* 0x00000002b23c7825 */ /* 0x000fc800078e023c */
[----:B------:R-:W-:Y:S02]  /*6dd0*/  IMAD.MOV.U32 R57, RZ, RZ, R47 ;  /* 0x000000ffff397224 */ /* 0x000fe400078e002f */
[----:B------:R-:W-:Y:S02]  /*6de0*/  IMAD.MOV.U32 R88, RZ, RZ, R102 ;  /* 0x000000ffff587224 */ /* 0x000fe400078e0066 */
[----:B------:R-:W-:Y:S02]  /*6df0*/  IMAD.MOV.U32 R89, RZ, RZ, R49 ;  /* 0x000000ffff597224 */ /* 0x000fe400078e0031 */
[----:B------:R-:W-:Y:S02]  /*6e00*/  IMAD.MOV.U32 R104, RZ, RZ, R52 ;  /* 0x000000ffff687224 */ /* 0x000fe400078e0034 */
[----:B------:R-:W-:Y:S02]  /*6e10*/  IMAD.MOV.U32 R51, RZ, RZ, R53 ;  /* 0x000000ffff337224 */ /* 0x000fe400078e0035 */
[----:B------:R-:W-:-:S02]  /*6e20*/  IMAD.MOV.U32 R52, RZ, RZ, R98 ;  /* 0x000000ffff347224 */ /* 0x000fc400078e0062 */
[----:B------:R-:W-:Y:S01]  /*6e30*/  IMAD.MOV.U32 R53, RZ, RZ, R45 ;  /* 0x000000ffff357224 */ /* 0x000fe200078e002d */
[----:B------:R-:W-:Y:S01]  /*6e40*/  MOV R118, R60 ;  /* 0x0000003c00767202 */ /* 0x000fe20000000f00 */
[----:B------:R-:W-:Y:S01]  /*6e50*/  IMAD.WIDE R64, R178, 0x2, R64 ;  /* 0x00000002b2407825 */ /* 0x000fe200078e0240 */
[----:B------:R-:W-:-:S03]  /*6e60*/  LOP3.LUT R196, R196, 0x40, RZ, 0x3c, !PT ;  /* 0x00000040c4c47812 */ /* 0x000fc600078e3cff */
[----:B------:R-:W-:-:S04]  /*6e70*/  IMAD.WIDE R56, R178, 0x2, R56 ;  /* 0x00000002b2387825 */ /* 0x000fc800078e0238 */
[----:B------:R-:W-:Y:S02]  /*6e80*/  IMAD.MOV.U32 R105, RZ, RZ, R61 ;  /* 0x000000ffff697224 */ /* 0x000fe400078e003d */
[C---:B------:R-:W-:Y:S01]  /*6e90*/  IMAD.WIDE R88, R178.reuse, 0x2, R88 ;  /* 0x00000002b2587825 */ /* 0x040fe200078e0258 */
[C---:B0-----:R-:W-:Y:S03]  /*6ea0*/  HMMA.16816.F32 R68, R72.reuse, R66, R68 ;  /* 0x000000424844723c */ /* 0x041fe60000001844 */
[----:B------:R-:W-:Y:S02]  /*6eb0*/  IMAD.MOV.U32 R60, RZ, RZ, R114 ;  /* 0x000000ffff3c7224 */ /* 0x000fe400078e0072 */
[----:B------:R-:W-:Y:S02]  /*6ec0*/  IMAD.MOV.U32 R61, RZ, RZ, R101 ;  /* 0x000000ffff3d7224 */ /* 0x000fe400078e0065 */
[----:B------:R-:W-:Y:S01]  /*6ed0*/  IMAD.WIDE R52, R178, 0x2, R52 ;  /* 0x00000002b2347825 */ /* 0x000fe200078e0234 */
[----:B------:R-:W-:Y:S01]  /*6ee0*/  MOV R100, R56 ;  /* 0x0000003800647202 */ /* 0x000fe20000000f00 */
[----:B------:R-:W-:Y:S02]  /*6ef0*/  HMMA.16816.F32 R80, R72, R58, R80 ;  /* 0x0000003a4850723c */ /* 0x000fe40000001850 */
[----:B------:R-:W-:-:S02]  /*6f00*/  IMAD.MOV.U32 R120, RZ, RZ, R64 ;  /* 0x000000ffff787224 */ /* 0x000fc400078e0040 */
[----:B------:R-:W-:Y:S02]  /*6f10*/  IMAD.MOV.U32 R107, RZ, RZ, R65 ;  /* 0x000000ffff6b7224 */ /* 0x000fe400078e0041 */
[----:B------:R-:W-:Y:S01]  /*6f20*/  IMAD.MOV.U32 R102, RZ, RZ, R88 ;  /* 0x000000ffff667224 */ /* 0x000fe200078e0058 */
[----:B------:R-:W-:Y:S01]  /*6f30*/  LDSM.16.MT88.4 R64, [R193+0x2400] ;  /* 0x00240000c140783b */ /* 0x000fe20000004200 */
[----:B------:R-:W-:Y:S01]  /*6f40*/  IMAD.MOV.U32 R47, RZ, RZ, R57 ;  /* 0x000000ffff2f7224 */ /* 0x000fe200078e0039 */
[----:B------:R-:W-:Y:S01]  /*6f50*/  MOV R88, R94 ;  /* 0x0000005e00587202 */ /* 0x000fe20000000f00 */
[----:B------:R-:W-:Y:S01]  /*6f60*/  IMAD.WIDE R60, R178, 0x2, R60 ;  /* 0x00000002b23c7825 */ /* 0x000fe200078e023c */
[----:B------:R-:W0:Y:S03]  /*6f70*/  LDSM.16.M88.4 R56, [R196+UR7+0x800] ;  /* 0x00080007c438783b */ /* 0x000e260008000200 */
[----:B------:R-:W-:-:S02]  /*6f80*/  IMAD.MOV.U32 R49, RZ, RZ, R89 ;  /* 0x000000ffff317224 */ /* 0x000fc400078e0059 */
        /* <DEDUP_REMOVED lines=8> */
[----:B------:R-:W-:Y:S02]  /*7010*/  IMAD.MOV.U32 R101, RZ, RZ, R61 ;  /* 0x000000ffff657224 */ /* 0x000fe400078e003d */
[----:B------:R-:W-:Y:S02]  /*7020*/  IMAD.MOV.U32 R60, RZ, RZ, R108 ;  /* 0x000000ffff3c7224 */ /* 0x000fe400078e006c */
[----:B------:R-:W-:Y:S02]  /*7030*/  IMAD.MOV.U32 R61, RZ, RZ, R95 ;  /* 0x000000ffff3d7224 */ /* 0x000fe400078e005f */
[----:B------:R-:W-:-:S04]  /*7040*/  IMAD.WIDE R88, R178, 0x2, R88 ;  /* 0x00000002b2587825 */ /* 0x000fc800078e0258 */
[----:B------:R-:W-:-:S04]  /*7050*/  IMAD.WIDE R90, R178, 0x2, R90 ;  /* 0x00000002b25a7825 */ /* 0x000fc800078e025a */
[----:B------:R-:W-:Y:S01]  /*7060*/  IMAD.WIDE R52, R178, 0x2, R52 ;  /* 0x00000002b2347825 */ /* 0x000fe200078e0234 */
[----:B------:R-:W-:-:S03]  /*7070*/  MOV R94, R88 ;  /* 0x00000058005e7202 */ /* 0x000fc60000000f00 */
[----:B------:R-:W-:-:S04]  /*7080*/  IMAD.WIDE R60, R178, 0x2, R60 ;  /* 0x00000002b23c7825 */ /* 0x000fc800078e023c */
[----:B------:R-:W-:Y:S02]  /*7090*/  IMAD.MOV.U32 R96, RZ, RZ, R90 ;  /* 0x000000ffff607224 */ /* 0x000fe400078e005a */
[----:B------:R-:W-:Y:S02]  /*70a0*/  IMAD.MOV.U32 R43, RZ, RZ, R91 ;  /* 0x000000ffff2b7224 */ /* 0x000fe400078e005b */
[----:B------:R-:W-:Y:S02]  /*70b0*/  IMAD.MOV.U32 R41, RZ, RZ, R89 ;  /* 0x000000ffff297224 */ /* 0x000fe400078e0059 */
[----:B------:R-:W-:Y:S01]  /*70c0*/  IMAD.MOV.U32 R92, RZ, RZ, R52 ;  /* 0x000000ffff5c7224 */ /* 0x000fe200078e0034 */
[----:B------:R-:W-:Y:S01]  /*70d0*/  HMMA.16816.F32 R88, R72, R54, R84 ;  /* 0x000000364858723c */ /* 0x000fe20000001854 */
[----:B------:R-:W-:Y:S02]  /*70e0*/  IMAD.MOV.U32 R39, RZ, RZ, R53 ;  /* 0x000000ffff277224 */ /* 0x000fe400078e0035 */
[----:B------:R-:W1:Y:S01]  /*70f0*/  LDSM.16.M88.4 R52, [R196+UR7+0x1000] ;  /* 0x00100007c434783b */ /* 0x000e620008000200 */
[----:B------:R-:W-:-:S02]  /*7100*/  IMAD.MOV.U32 R108, RZ, RZ, R60 ;  /* 0x000000ffff6c7224 */ /* 0x000fc400078e003c */
[----:B------:R-:W-:Y:S02]  /*7110*/  IMAD.MOV.U32 R95, RZ, RZ, R61 ;  /* 0x000000ffff5f7224 */ /* 0x000fe400078e003d */
[----:B------:R-:W-:Y:S01]  /*7120*/  HMMA.16816.F32 R76, R72, R62, R76 ;  /* 0x0000003e484c723c */ /* 0x000fe2000000184c */
[----:B------:R-:W-:Y:S01]  /*7130*/  IMAD.MOV.U32 R84, RZ, RZ, R50 ;  /* 0x000000ffff547224 */ /* 0x000fe200078e0032 */
[----:B------:R-:W2:Y:S01]  /*7140*/  LDSM.16.M88.4 R60, [R196+UR7] ;  /* 0x00000007c43c783b */ /* 0x000ea20008000200 */
[----:B------:R-:W-:Y:S01]  /*7150*/  IMAD.MOV.U32 R85, RZ, RZ, R37 ;  /* 0x000000ffff557224 */ /* 0x000fe200078e0025 */
[----:B------:R-:W-:Y:S01]  /*7160*/  MOV R74, R48 ;  /* 0x00000030004a7202 */ /* 0x000fe20000000f00 */
[----:B------:R-:W-:-:S04]  /*7170*/  IMAD.WIDE R84, R178, 0x2, R84 ;  /* 0x00000002b2547825 */ /* 0x000fc800078e0254 */
[----:B------:R-:W-:Y:S02]  /*7180*/  IMAD.MOV.U32 R75, RZ, RZ, R35 ;  /* 0x000000ffff4b7224 */ /* 0x000fe400078e0023 */
[----:B------:R-:W-:Y:S02]  /*7190*/  IMAD.MOV.U32 R72, RZ, RZ, R46 ;  /* 0x000000ffff487224 */ /* 0x000fe400078e002e */
[----:B------:R-:W-:Y:S02]  /*71a0*/  IMAD.MOV.U32 R73, RZ, RZ, R33 ;  /* 0x000000ffff497224 */ /* 0x000fe400078e0021 */
[----:B------:R-:W-:Y:S02]  /*71b0*/  IMAD.MOV.U32 R50, RZ, RZ, R84 ;  /* 0x000000ffff327224 */ /* 0x000fe400078e0054 */
[----:B------:R-:W-:Y:S02]  /*71c0*/  IMAD.MOV.U32 R37, RZ, RZ, R85 ;  /* 0x000000ffff257224 */ /* 0x000fe400078e0055 */
[----:B------:R-:W3:Y:S01]  /*71d0*/  LDSM.16.M88.4 R84, [R196+UR7+0x1800] ;  /* 0x00180007c454783b */ /* 0x000ee20008000200 */
[----:B------:R-:W-:-:S04]  /*71e0*/  IMAD.WIDE R74, R178, 0x2, R74 ;  /* 0x00000002b24a7825 */ /* 0x000fc800078e024a */
[----:B------:R-:W-:Y:S01]  /*71f0*/  IMAD.WIDE R72, R178, 0x2, R72 ;  /* 0x00000002b2487825 */ /* 0x000fe200078e0248 */
[----:B------:R-:W-:-:S03]  /*7200*/  MOV R48, R74 ;  /* 0x0000004a00307202 */ /* 0x000fc60000000f00 */
[----:B------:R-:W-:Y:S01]  /*7210*/  IMAD.MOV.U32 R46, RZ, RZ, R72 ;  /* 0x000000ffff2e7224 */ /* 0x000fe200078e0048 */
[----:B------:R-:W-:Y:S01]  /*7220*/  MOV R72, R42 ;  /* 0x0000002a00487202 */ /* 0x000fe20000000f00 */
[----:B------:R-:W-:Y:S02]  /*7230*/  IMAD.MOV.U32 R35, RZ, RZ, R75 ;  /* 0x000000ffff237224 */ /* 0x000fe400078e004b */
[----:B------:R-:W-:Y:S02]  /*7240*/  IMAD.MOV.U32 R33, RZ, RZ, R73 ;  /* 0x000000ffff217224 */ /* 0x000fe400078e0049 */
[----:B------:R-:W-:Y:S02]  /*7250*/  IMAD.MOV.U32 R74, RZ, RZ, R44 ;  /* 0x000000ffff4a7224 */ /* 0x000fe400078e002c */
[----:B------:R-:W-:Y:S02]  /*7260*/  IMAD.MOV.U32 R75, RZ, RZ, R31 ;  /* 0x000000ffff4b7224 */ /* 0x000fe400078e001f */
[----:B------:R-:W-:-:S02]  /*7270*/  IMAD.MOV.U32 R73, RZ, RZ, R29 ;  /* 0x000000ffff497224 */ /* 0x000fc400078e001d */
[----:B------:R-:W-:-:S04]  /*7280*/  IMAD.WIDE R74, R178, 0x2, R74 ;  /* 0x00000002b24a7825 */ /* 0x000fc800078e024a */
[----:B------:R-:W-:Y:S01]  /*7290*/  IMAD.WIDE R72, R178, 0x2, R72 ;  /* 0x00000002b2487825 */ /* 0x000fe200078e0248 */
[----:B0-----:R-:W-:Y:S03]  /*72a0*/  HMMA.16816.F32 R76, R64, R56, R76 ;  /* 0x00000038404c723c */ /* 0x001fe6000000184c */
[----:B------:R-:W-:Y:S01]  /*72b0*/  IMAD.MOV.U32 R44, RZ, RZ, R74 ;  /* 0x000000ffff2c7224 */ /* 0x000fe200078e004a */
[----:B------:R-:W-:Y:S01]  /*72c0*/  MOV R42, R72 ;  /* 0x00000048002a7202 */ /* 0x000fe20000000f00 */
[----:B------:R-:W-:Y:S02]  /*72d0*/  IMAD.MOV.U32 R31, RZ, RZ, R75 ;  /* 0x000000ffff1f7224 */ /* 0x000fe400078e004b */
[----:B------:R-:W-:Y:S02]  /*72e0*/  IMAD.MOV.U32 R29, RZ, RZ, R73 ;  /* 0x000000ffff1d7224 */ /* 0x000fe400078e0049 */
[----:B------:R-:W0:Y:S01]  /*72f0*/  LDSM.16.MT88.4 R72, [R193+0x2600] ;  /* 0x00260000c148783b */ /* 0x000e220000004200 */
[----:B------:R-:W-:-:S02]  /*7300*/  IMAD.MOV.U32 R56, RZ, RZ, R34 ;  /* 0x000000ffff387224 */ /* 0x000fc400078e0022 */
[----:B------:R-:W-:Y:S02]  /*7310*/  IMAD.MOV.U32 R57, RZ, RZ, R21 ;  /* 0x000000ffff397224 */ /* 0x000fe400078e0015 */
[----:B------:R-:W-:Y:S01]  /*7320*/  IMAD.WIDE R56, R178, 0x2, R56 ;  /* 0x00000002b2387825 */ /* 0x000fe200078e0238 */
[----:B-1----:R-:W-:Y:S03]  /*7330*/  HMMA.16816.F32 R80, R64, R52, R80 ;  /* 0x000000344050723c */ /* 0x002fe60000001850 */
[----:B------:R-:W-:Y:S01]  /*7340*/  IMAD.MOV.U32 R34, RZ, RZ, R56 ;  /* 0x000000ffff227224 */ /* 0x000fe200078e0038 */
[----:B------:R-:W-:Y:S01]  /*7350*/  MOV R56, R30 ;  /* 0x0000001e00387202 */ /* 0x000fe20000000f00 */
[----:B------:R-:W-:Y:S02]  /*7360*/  IMAD.MOV.U32 R21, RZ, RZ, R57 ;  /* 0x000000ffff157224 */ /* 0x000fe400078e0039 */
[----:B------:R-:W-:-:S02]  /*7370*/  IMAD.MOV.U32 R57, RZ, RZ, R17 ;  /* 0x000000ffff397224 */ /* 0x000fc400078e0011 */
[----:B------:R-:W-:Y:S02]  /*7380*/  IMAD.MOV.U32 R52, RZ, RZ, R28 ;  /* 0x000000ffff347224 */ /* 0x000fe400078e001c */
[----:B------:R-:W-:Y:S01]  /*7390*/  IMAD.MOV.U32 R53, RZ, RZ, R15 ;  /* 0x000000ffff357224 */ /* 0x000fe200078e000f */
[----:B--2---:R-:W-:Y:S01]  /*73a0*/  HMMA.16816.F32 R68, R64, R60, R68 ;  /* 0x0000003c4044723c */ /* 0x004fe20000001844 */
[----:B------:R-:W-:-:S04]  /*73b0*/  IMAD.WIDE R56, R178, 0x2, R56 ;  /* 0x00000002b2387825 */ /* 0x000fc800078e0238 */
[----:B------:R-:W-:Y:S02]  /*73c0*/  IMAD.MOV.U32 R60, RZ, RZ, R40 ;  /* 0x000000ffff3c7224 */ /* 0x000fe400078e0028 */
[----:B------:R-:W-:Y:S02]  /*73d0*/  IMAD.MOV.U32 R61, RZ, RZ, R27 ;  /* 0x000000ffff3d7224 */ /* 0x000fe400078e001b */
[C---:B------:R-:W-:Y:S01]  /*73e0*/  IMAD.WIDE R52, R178.reuse, 0x2, R52 ;  /* 0x00000002b2347825 */ /* 0x040fe200078e0234 */
[----:B------:R-:W-:Y:S02]  /*73f0*/  MOV R30, R56 ;  /* 0x00000038001e7202 */ /* 0x000fe40000000f00 */
[----:B------:R-:W-:Y:S01]  /*7400*/  MOV R56, R24 ;  /* 0x0000001800387202 */ /* 0x000fe20000000f00 */
[----:B------:R-:W-:Y:S01]  /*7410*/  IMAD.WIDE R60, R178, 0x2, R60 ;  /* 0x00000002b23c7825 */ /* 0x000fe200078e023c */
[----:B---3--:R-:W-:Y:S03]  /*7420*/  HMMA.16816.F32 R88, R64, R84, R88 ;  /* 0x000000544058723c */ /* 0x008fe60000001858 */
[----:B------:R-:W-:-:S02]  /*7430*/  IMAD.MOV.U32 R17, RZ, RZ, R57 ;  /* 0x000000ffff117224 */ /* 0x000fc400078e0039 */
[----:B------:R-:W-:Y:S02]  /*7440*/  IMAD.MOV.U32 R28, RZ, RZ, R52 ;  /* 0x000000ffff1c7224 */ /* 0x000fe400078e0034 */
[----:B------:R-:W-:Y:S02]  /*7450*/  IMAD.MOV.U32 R15, RZ, RZ, R53 ;  /* 0x000000ffff0f7224 */ /* 0x000fe400078e0035 */
[----:B------:R-:W-:Y:S02]  /*7460*/  IMAD.MOV.U32 R57, RZ, RZ, R11 ;  /* 0x000000ffff397224 */ /* 0x000fe400078e000b */
[----:B------:R-:W-:Y:S02]  /*7470*/  IMAD.MOV.U32 R52, RZ, RZ, R22 ;  /* 0x000000ffff347224 */ /* 0x000fe400078e0016 */
[----:B------:R-:W-:Y:S02]  /*7480*/  IMAD.MOV.U32 R53, RZ, RZ, R9 ;  /* 0x000000ffff357224 */ /* 0x000fe400078e0009 */
[----:B------:R-:W-:Y:S01]  /*7490*/  IMAD.MOV.U32 R40, RZ, RZ, R60 ;  /* 0x000000ffff287224 */ /* 0x000fe200078e003c */
[----:B------:R-:W-:Y:S01]  /*74a0*/  MOV R60, R36 ;  /* 0x00000024003c7202 */ /* 0x000fe20000000f00 */
[----:B------:R-:W-:-:S02]  /*74b0*/  IMAD.MOV.U32 R27, RZ, RZ, R61 ;  /* 0x000000ffff1b7224 */ /* 0x000fc400078e003d */
[----:B------:R-:W-:Y:S02]  /*74c0*/  IMAD.MOV.U32 R61, RZ, RZ, R23 ;  /* 0x000000ffff3d7224 */ /* 0x000fe400078e0017 */
[----:B------:R-:W-:-:S04]  /*74d0*/  IMAD.WIDE R56, R178, 0x2, R56 ;  /* 0x00000002b2387825 */ /* 0x000fc800078e0238 */
[----:B------:R-:W-:Y:S01]  /*74e0*/  IMAD.WIDE R52, R178, 0x2, R52 ;  /* 0x00000002b2347825 */ /* 0x000fe200078e0234 */
[----:B------:R-:W-:-:S03]  /*74f0*/  MOV R24, R56 ;  /* 0x0000003800187202 */ /* 0x000fc60000000f00 */
[----:B------:R-:W-:Y:S01]  /*7500*/  IMAD.WIDE R60, R178, 0x2, R60 ;  /* 0x00000002b23c7825 */ /* 0x000fe200078e023c */
[----:B------:R-:W-:-:S03]  /*7510*/  MOV R56, R18 ;  /* 0x0000001200387202 */ /* 0x000fc60000000f00 */
[----:B------:R-:W-:Y:S02]  /*7520*/  IMAD.MOV.U32 R22, RZ, RZ, R52 ;  /* 0x000000ffff167224 */ /* 0x000fe400078e0034 */
[----:B------:R-:W-:Y:S02]  /*7530*/  IMAD.MOV.U32 R9, RZ, RZ, R53 ;  /* 0x000000ffff097224 */ /* 0x000fe400078e0035 */
        /* <DEDUP_REMOVED lines=11> */
[C---:B------:R-:W-:Y:S01]  /*75f0*/  IMAD.WIDE R56, R178.reuse, 0x2, R56 ;  /* 0x00000002b2387825 */ /* 0x040fe200078e0238 */
[----:B0-----:R-:W-:Y:S03]  /*7600*/  HMMA.16816.F32 R80, R72, R54, R80 ;  /* 0x000000364850723c */ /* 0x001fe60000001850 */
[----:B------:R-:W-:Y:S01]  /*7610*/  IMAD.WIDE R250, R178, 0x2, R250 ;  /* 0x00000002b2fa7825 */ /* 0x000fe200078e02fa */
[----:B------:R-:W-:-:S03]  /*7620*/  MOV R18, R56 ;  /* 0x0000003800127202 */ /* 0x000fc60000000f00 */
[----:B------:R-:W-:Y:S02]  /*7630*/  IMAD.MOV.U32 R16, RZ, RZ, R52 ;  /* 0x000000ffff107224 */ /* 0x000fe400078e0034 */
[----:B------:R-:W-:Y:S02]  /*7640*/  IMAD.MOV.U32 R3, RZ, RZ, R53 ;  /* 0x000000ffff037224 */ /* 0x000fe400078e0035 */
[----:B------:R-:W-:Y:S01]  /*7650*/  IMAD.WIDE R60, R178, 0x2, R60 ;  /* 0x00000002b23c7825 */ /* 0x000fe200078e023c */
[----:B------:R-:W-:-:S03]  /*7660*/  MOV R54, R6 ;  /* 0x0000000600367202 */ /* 0x000fc60000000f00 */
[----:B------:R-:W-:Y:S02]  /*7670*/  IMAD.MOV.U32 R52, RZ, RZ, R10 ;  /* 0x000000ffff347224 */ /* 0x000fe400078e000a */
[----:B------:R-:W-:Y:S01]  /*7680*/  IMAD.MOV.U32 R53, RZ, RZ, R169 ;  /* 0x000000ffff357224 */ /* 0x000fe200078e00a9 */
[----:B------:R-:W-:Y:S01]  /*7690*/  MOV R56, R12 ;  /* 0x0000000c00387202 */ /* 0x000fe20000000f00 */
[----:B------:R-:W-:Y:S01]  /*76a0*/  IMAD.MOV.U32 R159, RZ, RZ, R250 ;  /* 0x000000ffff9f7224 */ /* 0x000fe200078e00fa */
[----:B------:R-:W-:Y:S01]  /*76b0*/  HMMA.16816.F32 R68, R72, R62, R68 ;  /* 0x0000003e4844723c */ /* 0x000fe20000001844 */
[----:B------:R-:W-:Y:S02]  /*76c0*/  IMAD.MOV.U32 R151, RZ, RZ, R251 ;  /* 0x000000ffff977224 */ /* 0x000fe400078e00fb */
[----:B------:R-:W-:Y:S02]  /*76d0*/  IMAD.MOV.U32 R5, RZ, RZ, R57 ;  /* 0x000000ffff057224 */ /* 0x000fe400078e0039 */
[----:B------:R-:W-:-:S02]  /*76e0*/  IMAD.MOV.U32 R55, RZ, RZ, R167 ;  /* 0x000000ffff377224 */ /* 0x000fc400078e00a7 */
[----:B------:R-:W-:Y:S01]  /*76f0*/  IMAD.MOV.U32 R250, RZ, RZ, R157 ;  /* 0x000000fffffa7224 */ /* 0x000fe200078e009d */
[----:B------:R-:W-:Y:S01]  /*7700*/  HMMA.16816.F32 R84, R72, R86, R88 ;  /* 0x000000564854723c */ /* 0x000fe20000001858 */
[----:B------:R-:W-:Y:S02]  /*7710*/  IMAD.MOV.U32 R251, RZ, RZ, R147 ;  /* 0x000000fffffb7224 */ /* 0x000fe400078e0093 */
[----:B------:R-:W-:Y:S02]  /*7720*/  IMAD.MOV.U32 R32, RZ, RZ, R60 ;  /* 0x000000ffff207224 */ /* 0x000fe400078e003c */
[----:B------:R-:W-:Y:S02]  /*7730*/  IMAD.MOV.U32 R19, RZ, RZ, R61 ;  /* 0x000000ffff137224 */ /* 0x000fe400078e003d */
[----:B------:R-:W-:Y:S02]  /*7740*/  IMAD.MOV.U32 R57, RZ, RZ, R163 ;  /* 0x000000ffff397224 */ /* 0x000fe400078e00a3 */
[----:B------:R-:W-:Y:S01]  /*7750*/  IMAD.WIDE R52, R178, 0x2, R52 ;  /* 0x00000002b2347825 */ /* 0x000fe200078e0234 */
[----:B------:R-:W-:-:S03]  /*7760*/  UIADD3 UR5, UPT, UPT, UR5, -0x1, URZ ;  /* 0xffffffff05057890 */ /* 0x000fc6000fffe0ff */
[----:B------:R-:W-:Y:S02]  /*7770*/  IMAD.MOV.U32 R60, RZ, RZ, R26 ;  /* 0x000000ffff3c7224 */ /* 0x000fe400078e001a */
[----:B------:R-:W-:Y:S02]  /*7780*/  IMAD.MOV.U32 R61, RZ, RZ, R13 ;  /* 0x000000ffff3d7224 */ /* 0x000fe400078e000d */
[----:B------:R-:W-:Y:S01]  /*7790*/  IMAD.WIDE R54, R178, 0x2, R54 ;  /* 0x00000002b2367825 */ /* 0x000fe200078e0236 */
[----:B------:R-:W-:-:S03]  /*77a0*/  UISETP.NE.U32.AND UP0, UPT, UR5, URZ, UPT ;  /* 0x000000ff0500728c */ /* 0x000fc6000bf05070 */
[----:B------:R-:W-:-:S04]  /*77b0*/  IMAD.WIDE R250, R178, 0x2, R250 ;  /* 0x00000002b2fa7825 */ /* 0x000fc800078e02fa */
[----:B------:R-:W-:-:S04]  /*77c0*/  IMAD.WIDE R56, R178, 0x2, R56 ;  /* 0x00000002b2387825 */ /* 0x000fc800078e0238 */
[----:B------:R-:W-:Y:S02]  /*77d0*/  IMAD.MOV.U32 R10, RZ, RZ, R52 ;  /* 0x000000ffff0a7224 */ /* 0x000fe400078e0034 */
[----:B------:R-:W-:Y:S02]  /*77e0*/  IMAD.MOV.U32 R169, RZ, RZ, R53 ;  /* 0x000000ffffa97224 */ /* 0x000fe400078e0035 */
[----:B------:R-:W-:-:S04]  /*77f0*/  IMAD.WIDE R60, R178, 0x2, R60 ;  /* 0x00000002b23c7825 */ /* 0x000fc800078e023c */
[----:B------:R-:W-:Y:S02]  /*7800*/  IMAD.MOV.U32 R52, RZ, RZ, R4 ;  /* 0x000000ffff347224 */ /* 0x000fe400078e0004 */
[----:B------:R-:W-:Y:S02]  /*7810*/  IMAD.MOV.U32 R53, RZ, RZ, R166 ;  /* 0x000000ffff357224 */ /* 0x000fe400078e00a6 */
[----:B------:R-:W-:Y:S01]  /*7820*/  IMAD.MOV.U32 R167, RZ, RZ, R55 ;  /* 0x000000ffffa77224 */ /* 0x000fe200078e0037 */
[----:B------:R-:W-:Y:S01]  /*7830*/  MOV R147, R251 ;  /* 0x000000fb00937202 */ /* 0x000fe20000000f00 */
[----:B------:R-:W-:Y:S01]  /*7840*/  IMAD.MOV.U32 R55, RZ, RZ, R165 ;  /* 0x000000ffff377224 */ /* 0x000fe200078e00a5 */
[----:B------:R-:W-:Y:S01]  /*7850*/  HMMA.16816.F32 R76, R72, R58, R76 ;  /* 0x0000003a484c723c */ /* 0x000fe2000000184c */
[----:B------:R-:W-:Y:S01]  /*7860*/  IMAD.MOV.U32 R157, RZ, RZ, R250 ;  /* 0x000000ffff9d7224 */ /* 0x000fe200078e00fa */
[----:B------:R-:W-:Y:S01]  /*7870*/  MOV R12, R56 ;  /* 0x00000038000c7202 */ /* 0x000fe20000000f00 */
[----:B------:R-:W-:Y:S01]  /*7880*/  IMAD.MOV.U32 R26, RZ, RZ, R60 ;  /* 0x000000ffff1a7224 */ /* 0x000fe200078e003c */
[----:B------:R-:W-:Y:S01]  /*7890*/  MOV R6, R54 ;  /* 0x0000003600067202 */ /* 0x000fe20000000f00 */
[----:B------:R-:W-:Y:S01]  /*78a0*/  IMAD.MOV.U32 R13, RZ, RZ, R61 ;  /* 0x000000ffff0d7224 */ /* 0x000fe200078e003d */
[----:B------:R-:W-:Y:S01]  /*78b0*/  MOV R165, R170 ;  /* 0x000000aa00a57202 */ /* 0x000fe20000000f00 */
[----:B------:R-:W-:-:S02]  /*78c0*/  IMAD.MOV.U32 R163, RZ, RZ, R57 ;  /* 0x000000ffffa37224 */ /* 0x000fc400078e0039 */
        /* <DEDUP_REMOVED lines=16> */
[----:B------:R-:W-:-:S04]  /*79d0*/  IMAD.WIDE R250, R178, 0x2, R250 ;  /* 0x00000002b2fa7825 */ /* 0x000fc800078e02fa */
[----:B------:R-:W-:-:S04]  /*79e0*/  IMAD.WIDE R198, R178, 0x2, R198 ;  /* 0x00000002b2c67825 */ /* 0x000fc800078e02c6 */
[----:B------:R-:W-:-:S04]  /*79f0*/  IMAD.WIDE R196, R178, 0x2, R196 ;  /* 0x00000002b2c47825 */ /* 0x000fc800078e02c4 */
[----:B------:R-:W-:-:S04]  /*7a00*/  IMAD.WIDE R60, R178, 0x2, R60 ;  /* 0x00000002b23c7825 */ /* 0x000fc800078e023c */
[----:B------:R-:W-:-:S04]  /*7a10*/  IMAD.WIDE R58, R178, 0x2, R58 ;  /* 0x00000002b23a7825 */ /* 0x000fc800078e023a */
[----:B------:R-:W-:-:S04]  /*7a20*/  IMAD.WIDE R56, R178, 0x2, R56 ;  /* 0x00000002b2387825 */ /* 0x000fc800078e0238 */
[----:B------:R-:W-:-:S04]  /*7a30*/  IMAD.WIDE R54, R178, 0x2, R54 ;  /* 0x00000002b2367825 */ /* 0x000fc800078e0236 */
[----:B------:R-:W-:Y:S01]  /*7a40*/  IMAD.WIDE R52, R178, 0x2, R164 ;  /* 0x00000002b2347825 */ /* 0x000fe200078e02a4 */
[----:B------:R-:W-:-:S03]  /*7a50*/  UIADD3 UR8, UPT, UPT, UR8, -0x40, URZ ;  /* 0xffffffc008087890 */ /* 0x000fc6000fffe0ff */
        /* <DEDUP_REMOVED lines=12> */
[----:B------:R-:W-:-:S04]  /*7b20*/  IMAD.WIDE R194, R177, 0x2, R194 ;  /* 0x00000002b1c27825 */ /* 0x000fc800078e02c2 */
[----:B------:R-:W-:Y:S02]  /*7b30*/  IMAD.MOV.U32 R2, RZ, RZ, R54 ;  /* 0x000000ffff027224 */ /* 0x000fe400078e0036 */
[----:B------:R-:W-:Y:S02]  /*7b40*/  IMAD.MOV.U32 R165, RZ, RZ, R55 ;  /* 0x000000ffffa57224 */ /* 0x000fe400078e0037 */
[----:B------:R-:W-:Y:S02]  /*7b50*/  IMAD.MOV.U32 R164, RZ, RZ, R52 ;  /* 0x000000ffffa47224 */ /* 0x000fe400078e0034 */
[----:B------:R-:W-:Y:S01]  /*7b60*/  IMAD.MOV.U32 R170, RZ, RZ, R53 ;  /* 0x000000ffffaa7224 */ /* 0x000fe200078e0035 */
[----:B------:R-:W-:Y:S06]  /*7b70*/  BRA.U UP0, `(.L_x_2) ;  /* 0xffffffcd00007547 */ /* 0x000fec000b83ffff */
[----:B------:R-:W-:Y:S02]  /*7b80*/  F2FP.F16.F32.PACK_AB R2, R79, R71 ;  /* 0x000000474f02723e */ /* 0x000fe400000000ff */
[----:B------:R-:W-:Y:S02]  /*7b90*/  F2FP.F16.F32.PACK_AB R4, R77, R69 ;  /* 0x000000454d04723e */ /* 0x000fe400000000ff */
[----:B------:R-:W-:Y:S02]  /*7ba0*/  F2FP.F16.F32.PACK_AB R3, R87, R83 ;  /* 0x000000535703723e */ /* 0x000fe400000000ff */
[----:B------:R-:W-:Y:S02]  /*7bb0*/  F2FP.F16.F32.PACK_AB R71, R86, R82 ;  /* 0x000000525647723e */ /* 0x000fe400000000ff */
[----:B------:R-:W-:Y:S02]  /*7bc0*/  F2FP.F16.F32.PACK_AB R70, R78, R70 ;  /* 0x000000464e46723e */ /* 0x000fe400000000ff */
[----:B------:R-:W-:-:S02]  /*7bd0*/  F2FP.F16.F32.PACK_AB R5, R85, R81 ;  /* 0x000000515505723e */ /* 0x000fc400000000ff */
[----:B------:R-:W-:Y:S02]  /*7be0*/  F2FP.F16.F32.PACK_AB R69, R84, R80 ;  /* 0x000000505445723e */ /* 0x000fe400000000ff */
[----:B------:R-:W-:-:S07]  /*7bf0*/  F2FP.F16.F32.PACK_AB R68, R76, R68 ;  /* 0x000000444c44723e */ /* 0x000fce00000000ff */
.L_x_1:
[----:B------:R-:W0:Y:S01]  /*7c00*/  S2R R12, SR_TID.X ;  /* 0x00000000000c7919 */ /* 0x000e220000002100 */
[----:B------:R-:W1:Y:S01]  /*7c10*/  S2UR UR5, SR_CgaCtaId ;  /* 0x00000000000579c3 */ /* 0x000e620000008800 */
[----:B------:R-:W-:Y:S01]  /*7c20*/  ISETP.NE.U32.AND P0, PT, R171, RZ, PT ;  /* 0x000000ffab00720c */ /* 0x000fe20003f05070 */
[----:B------:R-:W-:-:S06]  /*7c30*/  UMOV UR4, 0x400 ;  /* 0x0000040000047882 */ /* 0x000fcc0000000000 */
[----:B------:R-:W-:Y:S01]  /*7c40*/  BAR.SYNC.DEFER_BLOCKING 0x0 ;  /* 0x0000000000007b1d */ /* 0x000fe20000010000 */
[----:B------:R-:W-:-:S04]  /*7c50*/  SEL R9, RZ, 0x240, !P0 ;  /* 0x00000240ff097807 */ /* 0x000fc80004000000 */
[----:B------:R-:W-:Y:S01]  /*7c60*/  LOP3.LUT R11, R9, 0x30, R172, 0xf8, !PT ;  /* 0x00000030090b7812 */ /* 0x000fe200078ef8ac */
[----:B------:R-:W2:Y:S01]  /*7c70*/  LDCU UR6, c[0x0][0x3b4] ;  /* 0x00007680ff0677ac */ /* 0x000ea20008000800 */
[----:B------:R-:W3:Y:S01]  /*7c80*/  LDCU.128 UR12, c[0x0][0x390] ;  /* 0x00007200ff0c77ac */ /* 0x000ee20008000c00 */
[----:B-1----:R-:W-:Y:S01]  /*7c90*/  ULEA UR4, UR5, UR4, 0x18 ;  /* 0x0000000405047291 */ /* 0x002fe2000f8ec0ff */
[----:B------:R-:W1:Y:S01]  /*7ca0*/  LDCU UR5, c[0x0][0x3b8] ;  /* 0x00007700ff0577ac */ /* 0x000e620008000800 */
[C---:B0-----:R-:W-:Y:S01]  /*7cb0*/  IMAD.SHL.U32 R0, R12.reuse, 0x4, RZ ;  /* 0x000000040c007824 */ /* 0x041fe200078e00ff */
[----:B------:R-:W-:Y:S02]  /*7cc0*/  SHF.L.U32 R7, R12, 0x6, RZ ;  /* 0x000000060c077819 */ /* 0x000fe400000006ff */
[----:B------:R-:W-:Y:S02]  /*7cd0*/  SHF.R.S32.HI R6, RZ, 0x4, R12 ;  /* 0x00000004ff067819 */ /* 0x000fe4000001140c */
[----:B------:R-:W-:-:S02]  /*7ce0*/  LOP3.LUT R0, R0, 0x38, RZ, 0xc0, !PT ;  /* 0x0000003800007812 */ /* 0x000fc400078ec0ff */
[----:B------:R-:W-:Y:S02]  /*7cf0*/  SHF.R.S32.HI R8, RZ, 0x3, R12 ;  /* 0x00000003ff087819 */ /* 0x000fe4000001140c */
[----:B------:R-:W-:Y:S02]  /*7d00*/  LOP3.LUT R7, R0, 0x40, R7, 0xf8, !PT ;  /* 0x0000004000077812 */ /* 0x000fe400078ef807 */
[----:B------:R-:W-:Y:S02]  /*7d10*/  SGXT R0, R6, 0x1 ;  /* 0x000000010600781a */ /* 0x000fe40000000200 */
[----:B------:R-:W-:Y:S02]  /*7d20*/  LOP3.LUT R6, R12, 0x20, RZ, 0xc0, !PT ;  /* 0x000000200c067812 */ /* 0x000fe400078ec0ff */
[----:B------:R-:W-:Y:S02]  /*7d30*/  LOP3.LUT R7, R7, 0x240, R0, 0x78, !PT ;  /* 0x0000024007077812 */ /* 0x000fe400078e7800 */
[----:B------:R-:W-:Y:S01]  /*7d40*/  SGXT R8, R8, 0x1 ;  /* 0x000000010808781a */ /* 0x000fe20000000200 */
[----:B------:R-:W-:Y:S01]  /*7d50*/  IMAD.SHL.U32 R10, R6, 0x2, RZ ;  /* 0x00000002060a7824 */ /* 0x000fe200078e00ff */
[----:B------:R-:W-:Y:S01]  /*7d60*/  LOP3.LUT R0, R12, 0x10, RZ, 0xc0, !PT ;  /* 0x000000100c007812 */ /* 0x000fe200078ec0ff */
[----:B------:R-:W-:Y:S01]  /*7d70*/  IMAD R7, R6, 0x8, R7 ;  /* 0x0000000806077824 */ /* 0x000fe200078e0207 */
[----:B------:R-:W-:Y:S01]  /*7d80*/  LOP3.LUT R9, R8, 0x408, RZ, 0xc0, !PT ;  /* 0x0000040808097812 */ /* 0x000fe200078ec0ff */
[----:B--2---:R-:W-:Y:S01]  /*7d90*/  IMAD R6, R162, UR6, RZ ;  /* 0x00000006a2067c24 */ /* 0x004fe2000f8e02ff */
[----:B------:R-:W-:-:S02]  /*7da0*/  LOP3.LUT R10, R11, R10, RZ, 0x3c, !PT ;  /* 0x0000000a0b0a7212 */ /* 0x000fc400078e3cff */
[----:B------:R-:W-:Y:S01]  /*7db0*/  STS.64 [R7+UR4], R68 ;  /* 0x0000004407007988 */ /* 0x000fe20008000a04 */
[----:B------:R-:W-:Y:S01]  /*7dc0*/  IMAD R9, R0, 0x8, R9 ;  /* 0x0000000800097824 */ /* 0x000fe200078e0209 */
[----:B------:R-:W-:Y:S02]  /*7dd0*/  LOP3.LUT R0, R7, 0x8, RZ, 0x3c, !PT ;  /* 0x0000000807007812 */ /* 0x000fe400078e3cff */
[----:B------:R-:W-:Y:S01]  /*7de0*/  STS.64 [R7+UR4+0x80], R4 ;  /* 0x0000800407007988 */ /* 0x000fe20008000a04 */
[----:B------:R-:W-:Y:S01]  /*7df0*/  IMAD.IADD R9, R9, 0x1, R10 ;  /* 0x0000000109097824 */ /* 0x000fe200078e020a */
[----:B------:R-:W-:Y:S02]  /*7e00*/  SHF.R.U32.HI R20, RZ, 0x4, R12 ;  /* 0x00000004ff147819 */ /* 0x000fe4000001160c */
[----:B------:R-:W-:Y:S01]  /*7e10*/  STS.64 [R0+UR4+0x400], R70 ;  /* 0x0004004600007988 */ /* 0x000fe20008000a04 */
[----:B---3--:R-:W-:Y:S02]  /*7e20*/  ISETP.GE.AND P0, PT, R162, UR14, PT ;  /* 0x0000000ea2007c0c */ /* 0x008fe4000bf06270 */
[----:B------:R-:W-:Y:S01]  /*7e30*/  LOP3.LUT R19, R9, 0x8, RZ, 0x3c, !PT ;  /* 0x0000000809137812 */ /* 0x000fe200078e3cff */
[----:B------:R0:W-:Y:S01]  /*7e40*/  STS.64 [R0+UR4+0x480], R2 ;  /* 0x0004800200007988 */ /* 0x0001e20008000a04 */
[----:B------:R-:W-:-:S02]  /*7e50*/  SGXT.U32 R20, R20, 0x2 ;  /* 0x000000021414781a */ /* 0x000fc40000000000 */
[----:B------:R-:W-:Y:S01]  /*7e60*/  LEA R22, P1, R6, UR12, 0x1 ;  /* 0x0000000c06167c11 */ /* 0x000fe2000f8208ff */
[----:B------:R-:W-:Y:S01]  /*7e70*/  BAR.SYNC.DEFER_BLOCKING 0x0 ;  /* 0x0000000000007b1d */ /* 0x000fe20000010000 */
[----:B------:R-:W-:Y:S02]  /*7e80*/  LEA.HI R12, R12, 0x3c, RZ, 0x1c ;  /* 0x0000003c0c0c7811 */ /* 0x000fe400078fe0ff */
[----:B------:R-:W-:Y:S02]  /*7e90*/  LEA.HI.X.SX32 R24, R6, UR13, 0x1, P1 ;  /* 0x0000000d06187c11 */ /* 0x000fe400088f0eff */
[C-C-:B------:R-:W-:Y:S02]  /*7ea0*/  LOP3.LUT R6, R161.reuse, 0x8, R20.reuse, 0xfe, !PT ;  /* 0x00000008a1067812 */ /* 0x140fe400078efe14 */
[C-C-:B------:R-:W-:Y:S02]  /*7eb0*/  LOP3.LUT R13, R161.reuse, 0x38, R20.reuse, 0xfe, !PT ;  /* 0x00000038a10d7812 */ /* 0x140fe400078efe14 */
[C---:B0-----:R-:W-:Y:S01]  /*7ec0*/  LOP3.LUT R3, R161.reuse, R20, RZ, 0xfc, !PT ;  /* 0x00000014a1037212 */ /* 0x041fe200078efcff */
[----:B-1----:R-:W-:Y:S01]  /*7ed0*/  IMAD R7, R6, UR5, RZ ;  /* 0x0000000506077c24 */ /* 0x002fe2000f8e02ff */
[----:B------:R-:W-:-:S02]  /*7ee0*/  LOP3.LUT R2, R161, 0x4, R20, 0xfe, !PT ;  /* 0x00000004a1027812 */ /* 0x000fc400078efe14 */
[C---:B------:R-:W-:Y:S01]  /*7ef0*/  ISETP.LT.AND P2, PT, R3.reuse, UR15, !P0 ;  /* 0x0000000f03007c0c */ /* 0x040fe2000c741270 */
[----:B------:R-:W-:Y:S01]  /*7f00*/  IMAD R3, R3, UR5, RZ ;  /* 0x0000000503037c24 */ /* 0x000fe2000f8e02ff */
[C---:B------:R-:W-:Y:S01]  /*7f10*/  ISETP.LT.AND P4, PT, R2.reuse, UR15, !P0 ;  /* 0x0000000f02007c0c */ /* 0x040fe2000c781270 */
[----:B------:R-:W-:Y:S01]  /*7f20*/  IMAD R5, R2, UR5, RZ ;  /* 0x0000000502057c24 */ /* 0x000fe2000f8e02ff */
[----:B------:R-:W-:Y:S02]  /*7f30*/  LOP3.LUT R0, R161, R12, RZ, 0xfc, !PT ;  /* 0x0000000ca1007212 */ /* 0x000fe400078efcff */
[-C--:B------:R-:W-:Y:S02]  /*7f40*/  LEA R2, P1, R3, R22.reuse, 0x1 ;  /* 0x0000001603027211 */ /* 0x080fe400078208ff */
[----:B------:R-:W-:Y:S02]  /*7f50*/  LEA R4, P3, R5, R22, 0x1 ;  /* 0x0000001605047211 */ /* 0x000fe400078608ff */
[-C--:B------:R-:W-:Y:S01]  /*7f60*/  LEA.HI.X.SX32 R3, R3, R24.reuse, 0x1, P1 ;  /* 0x0000001803037211 */ /* 0x080fe200008f0eff */
[----:B------:R-:W0:Y:S01]  /*7f70*/  LDS.64 R26, [R9+UR4] ;  /* 0x00000004091a7984 */ /* 0x000e220008000a00 */
[----:B------:R-:W-:-:S02]  /*7f80*/  LEA.HI.X.SX32 R5, R5, R24, 0x1, P3 ;  /* 0x0000001805057211 */ /* 0x000fc400018f0eff */
[C-C-:B------:R-:W-:Y:S01]  /*7f90*/  LOP3.LUT R11, R161.reuse, 0x34, R20.reuse, 0xfe, !PT ;  /* 0x00000034a10b7812 */ /* 0x140fe200078efe14 */
[----:B------:R-:W1:Y:S01]  /*7fa0*/  LDS.64 R30, [R19+UR4] ;  /* 0x00000004131e7984 */ /* 0x000e620008000a00 */
[C-C-:B------:R-:W-:Y:S02]  /*7fb0*/  LOP3.LUT R10, R161.reuse, 0x30, R20.reuse, 0xfe, !PT ;  /* 0x00000030a10a7812 */ /* 0x140fe400078efe14 */
[C-C-:B------:R-:W-:Y:S01]  /*7fc0*/  LOP3.LUT R12, R161.reuse, 0x2c, R20.reuse, 0xfe, !PT ;  /* 0x0000002ca10c7812 */ /* 0x140fe200078efe14 */
[----:B------:R2:W3:Y:S01]  /*7fd0*/  LDS.64 R28, [R9+UR4+0x100] ;  /* 0x00010004091c7984 */ /* 0x0004e20008000a00 */
[C-C-:B------:R-:W-:Y:S02]  /*7fe0*/  LOP3.LUT R14, R161.reuse, 0x28, R20.reuse, 0xfe, !PT ;  /* 0x00000028a10e7812 */ /* 0x140fe400078efe14 */
[C-C-:B------:R-:W-:Y:S01]  /*7ff0*/  LOP3.LUT R15, R161.reuse, 0x24, R20.reuse, 0xfe, !PT ;  /* 0x00000024a10f7812 */ /* 0x140fe200078efe14 */
[----:B------:R4:W5:Y:S01]  /*8000*/  LDS.64 R32, [R19+UR4+0x100] ;  /* 0x0001000413207984 */ /* 0x0009620008000a00 */
[----:B------:R-:W-:-:S02]  /*8010*/  LOP3.LUT R16, R161, 0x20, R20, 0xfe, !PT ;  /* 0x00000020a1107812 */ /* 0x000fc400078efe14 */
[C-C-:B------:R-:W-:Y:S02]  /*8020*/  LOP3.LUT R17, R161.reuse, 0x1c, R20.reuse, 0xfe, !PT ;  /* 0x0000001ca1117812 */ /* 0x140fe400078efe14 */
[C-C-:B------:R-:W-:Y:S02]  /*8030*/  LOP3.LUT R18, R161.reuse, 0x18, R20.reuse, 0xfe, !PT ;  /* 0x00000018a1127812 */ /* 0x140fe400078efe14 */
[C-C-:B------:R-:W-:Y:S02]  /*8040*/  LOP3.LUT R8, R161.reuse, 0x14, R20.reuse, 0xfe, !PT ;  /* 0x00000014a1087812 */ /* 0x140fe400078efe14 */
[C-C-:B--2---:R-:W-:Y:S02]  /*8050*/  LOP3.LUT R9, R161.reuse, 0x10, R20.reuse, 0xfe, !PT ;  /* 0x00000010a1097812 */ /* 0x144fe400078efe14 */
[----:B------:R-:W-:Y:S01]  /*8060*/  LOP3.LUT R161, R161, 0xc, R20, 0xfe, !PT ;  /* 0x0000000ca1a17812 */ /* 0x000fe200078efe14 */
[----:B------:R-:W-:Y:S01]  /*8070*/  IMAD R20, R8, UR5, RZ ;  /* 0x0000000508147c24 */ /* 0x000fe2000f8e02ff */
[----:B------:R-:W-:Y:S01]  /*8080*/  ISETP.LT.AND P1, PT, R6, UR15, !P0 ;  /* 0x0000000f06007c0c */ /* 0x000fe2000c721270 */
[----:B----4-:R-:W-:Y:S01]  /*8090*/  IMAD R19, R9, UR5, RZ ;  /* 0x0000000509137c24 */ /* 0x010fe2000f8e02ff */
[C---:B------:R-:W-:Y:S01]  /*80a0*/  ISETP.LT.AND P3, PT, R161.reuse, UR15, !P0 ;  /* 0x0000000fa1007c0c */ /* 0x040fe2000c761270 */
[----:B------:R-:W-:Y:S01]  /*80b0*/  IMAD R161, R161, UR5, RZ ;  /* 0x00000005a1a17c24 */ /* 0x000fe2000f8e02ff */
[----:B0-----:R0:W-:Y:S01]  /*80c0*/  @P2 STG.E.U16 desc[UR10][R2.64], R26 ;  /* 0x0000001a02002986 */ /* 0x0011e2000c10150a */
[----:B------:R-:W-:-:S03]  /*80d0*/  ISETP.LT.AND P2, PT, R9, UR15, !P0 ;  /* 0x0000000f09007c0c */ /* 0x000fc6000c741270 */
[----:B-1----:R1:W-:Y:S01]  /*80e0*/  @P4 STG.E.U16 desc[UR10][R4.64], R30 ;  /* 0x0000001e04004986 */ /* 0x0023e2000c10150a */
[----:B------:R-:W-:-:S04]  /*80f0*/  LEA R6, P4, R7, R22, 0x1 ;  /* 0x0000001607067211 */ /* 0x000fc800078808ff */
[----:B------:R-:W-:Y:S02]  /*8100*/  LEA.HI.X.SX32 R7, R7, R24, 0x1, P4 ;  /* 0x0000001807077211 */ /* 0x000fe400020f0eff */
[----:B------:R-:W-:Y:S02]  /*8110*/  ISETP.LT.AND P4, PT, R8, UR15, !P0 ;  /* 0x0000000f08007c0c */ /* 0x000fe4000c781270 */
[-C--:B------:R-:W-:Y:S01]  /*8120*/  LEA R8, P5, R161, R22.reuse, 0x1 ;  /* 0x00000016a1087211 */ /* 0x080fe200078a08ff */
[----:B---3--:R2:W-:Y:S01]  /*8130*/  @P1 STG.E.U16 desc[UR10][R6.64], R28 ;  /* 0x0000001c06001986 */ /* 0x0085e2000c10150a */
[----:B0-----:R-:W-:Y:S02]  /*8140*/  LEA R2, P1, R19, R22, 0x1 ;  /* 0x0000001613027211 */ /* 0x001fe400078208ff */
[----:B------:R-:W-:Y:S02]  /*8150*/  LEA.HI.X.SX32 R9, R161, R24, 0x1, P5 ;  /* 0x00000018a1097211 */ /* 0x000fe400028f0eff */
[----:B-1----:R-:W-:-:S02]  /*8160*/  LEA R4, P6, R20, R22, 0x1 ;  /* 0x0000001614047211 */ /* 0x002fc400078c08ff */
[----:B------:R-:W-:Y:S01]  /*8170*/  PRMT R26, R26, 0x7632, R26 ;  /* 0x000076321a1a7816 */ /* 0x000fe2000000001a */
[----:B-----5:R-:W-:Y:S01]  /*8180*/  @P3 STG.E.U16 desc[UR10][R8.64], R32 ;  /* 0x0000002008003986 */ /* 0x020fe2000c10150a */
[-C--:B------:R-:W-:Y:S02]  /*8190*/  LEA.HI.X.SX32 R3, R19, R24.reuse, 0x1, P1 ;  /* 0x0000001813037211 */ /* 0x080fe400008f0eff */
[----:B------:R-:W-:Y:S02]  /*81a0*/  PRMT R30, R30, 0x7632, R30 ;  /* 0x000076321e1e7816 */ /* 0x000fe4000000001e */
[----:B------:R-:W-:Y:S01]  /*81b0*/  LEA.HI.X.SX32 R5, R20, R24, 0x1, P6 ;  /* 0x0000001814057211 */ /* 0x000fe200030f0eff */
[----:B------:R0:W-:Y:S01]  /*81c0*/  @P2 STG.E.U16 desc[UR10][R2.64], R26 ;  /* 0x0000001a02002986 */ /* 0x0001e2000c10150a */
[C---:B------:R-:W-:Y:S01]  /*81d0*/  ISETP.LT.AND P1, PT, R18.reuse, UR15, !P0 ;  /* 0x0000000f12007c0c */ /* 0x040fe2000c721270 */
[----:B------:R-:W-:Y:S01]  /*81e0*/  IMAD R18, R18, UR5, RZ ;  /* 0x0000000512127c24 */ /* 0x000fe2000f8e02ff */
[C---:B------:R-:W-:Y:S01]  /*81f0*/  ISETP.LT.AND P3, PT, R17.reuse, UR15, !P0 ;  /* 0x0000000f11007c0c */ /* 0x040fe2000c761270 */
[----:B------:R-:W-:Y:S01]  /*8200*/  IMAD R17, R17, UR5, RZ ;  /* 0x0000000511117c24 */ /* 0x000fe2000f8e02ff */
[----:B------:R1:W-:Y:S01]  /*8210*/  @P4 STG.E.U16 desc[UR10][R4.64], R30 ;  /* 0x0000001e04004986 */ /* 0x0003e2000c10150a */
[C---:B------:R-:W-:Y:S01]  /*8220*/  ISETP.LT.AND P2, PT, R16.reuse, UR15, !P0 ;  /* 0x0000000f10007c0c */ /* 0x040fe2000c741270 */
[----:B------:R-:W-:Y:S01]  /*8230*/  IMAD R16, R16, UR5, RZ ;  /* 0x0000000510107c24 */ /* 0x000fe2000f8e02ff */
[----:B--2---:R-:W-:-:S02]  /*8240*/  LEA R6, P6, R18, R22, 0x1 ;  /* 0x0000001612067211 */ /* 0x004fc400078c08ff */
[C---:B------:R-:W-:Y:S01]  /*8250*/  ISETP.LT.AND P4, PT, R15.reuse, UR15, !P0 ;  /* 0x0000000f0f007c0c */ /* 0x040fe2000c781270 */
[----:B------:R-:W-:Y:S01]  /*8260*/  IMAD R15, R15, UR5, RZ ;  /* 0x000000050f0f7c24 */ /* 0x000fe2000f8e02ff */
[C---:B0-----:R-:W-:Y:S02]  /*8270*/  LEA R2, P5, R17.reuse, R22, 0x1 ;  /* 0x0000001611027211 */ /* 0x041fe400078a08ff */
[-C--:B------:R-:W-:Y:S02]  /*8280*/  LEA.HI.X.SX32 R7, R18, R24.reuse, 0x1, P6 ;  /* 0x0000001812077211 */ /* 0x080fe400030f0eff */
[----:B------:R-:W-:Y:S01]  /*8290*/  LEA.HI.X.SX32 R3, R17, R24, 0x1, P5 ;  /* 0x0000001811037211 */ /* 0x000fe200028f0eff */
[----:B------:R-:W-:Y:S01]  /*82a0*/  IMAD R17, R0, UR5, RZ ;  /* 0x0000000500117c24 */ /* 0x000fe2000f8e02ff */
[-C--:B-1----:R-:W-:Y:S02]  /*82b0*/  LEA R4, P6, R16, R22.reuse, 0x1 ;  /* 0x0000001610047211 */ /* 0x082fe400078c08ff */
[----:B------:R-:W-:-:S02]  /*82c0*/  LEA R8, P5, R15, R22, 0x1 ;  /* 0x000000160f087211 */ /* 0x000fc400078a08ff */
[----:B------:R-:W-:Y:S02]  /*82d0*/  PRMT R28, R28, 0x7632, R28 ;  /* 0x000076321c1c7816 */ /* 0x000fe4000000001c */
[----:B------:R-:W-:Y:S02]  /*82e0*/  PRMT R32, R32, 0x7632, R32 ;  /* 0x0000763220207816 */ /* 0x000fe40000000020 */
[-C--:B------:R-:W-:Y:S01]  /*82f0*/  LEA.HI.X.SX32 R5, R16, R24.reuse, 0x1, P6 ;  /* 0x0000001810057211 */ /* 0x080fe200030f0eff */
[----:B------:R0:W-:Y:S01]  /*8300*/  @P1 STG.E.U16 desc[UR10][R6.64], R28 ;  /* 0x0000001c06001986 */ /* 0x0001e2000c10150a */
[----:B------:R-:W-:Y:S01]  /*8310*/  LEA.HI.X.SX32 R9, R15, R24, 0x1, P5 ;  /* 0x000000180f097211 */ /* 0x000fe200028f0eff */
[----:B------:R-:W-:Y:S01]  /*8320*/  IMAD R16, R13, UR5, RZ ;  /* 0x000000050d107c24 */ /* 0x000fe2000f8e02ff */
[C---:B------:R-:W-:Y:S01]  /*8330*/  ISETP.LT.AND P5, PT, R14.reuse, UR15, !P0 ;  /* 0x0000000f0e007c0c */ /* 0x040fe2000c7a1270 */
[----:B------:R1:W-:Y:S01]  /*8340*/  @P3 STG.E.U16 desc[UR10][R2.64], R32 ;  /* 0x0000002002003986 */ /* 0x0003e2000c10150a */
[----:B------:R-:W-:Y:S01]  /*8350*/  IMAD R14, R14, UR5, RZ ;  /* 0x000000050e0e7c24 */ /* 0x000fe2000f8e02ff */
[----:B------:R-:W-:Y:S01]  /*8360*/  ISETP.LT.AND P3, PT, R10, UR15, !P0 ;  /* 0x0000000f0a007c0c */ /* 0x000fe2000c761270 */
[----:B------:R-:W-:Y:S01]  /*8370*/  IMAD R15, R11, UR5, RZ ;  /* 0x000000050b0f7c24 */ /* 0x000fe2000f8e02ff */
[----:B------:R2:W-:Y:S04]  /*8380*/  @P2 STG.E.U16 desc[UR10][R4.64], R27 ;  /* 0x0000001b04002986 */ /* 0x0005e8000c10150a */
[----:B------:R3:W-:Y:S01]  /*8390*/  @P4 STG.E.U16 desc[UR10][R8.64], R31 ;  /* 0x0000001f08004986 */ /* 0x0007e2000c10150a */
[C---:B------:R-:W-:Y:S01]  /*83a0*/  ISETP.LT.AND P4, PT, R12.reuse, UR15, !P0 ;  /* 0x0000000f0c007c0c */ /* 0x040fe2000c781270 */
[----:B------:R-:W-:-:S02]  /*83b0*/  IMAD R12, R12, UR5, RZ ;  /* 0x000000050c0c7c24 */ /* 0x000fc4000f8e02ff */
[----:B0-----:R-:W-:Y:S01]  /*83c0*/  IMAD R7, R10, UR5, RZ ;  /* 0x000000050a077c24 */ /* 0x001fe2000f8e02ff */
[-C--:B-1----:R-:W-:Y:S02]  /*83d0*/  LEA R2, P6, R14, R22.reuse, 0x1 ;  /* 0x000000160e027211 */ /* 0x082fe400078c08ff */
[CC--:B--2---:R-:W-:Y:S02]  /*83e0*/  LEA R4, P1, R12.reuse, R22.reuse, 0x1 ;  /* 0x000000160c047211 */ /* 0x0c4fe400078208ff */
[C---:B------:R-:W-:Y:S02]  /*83f0*/  LEA R6, P2, R7.reuse, R22, 0x1 ;  /* 0x0000001607067211 */ /* 0x040fe400078408ff */
[----:B------:R-:W-:Y:S02]  /*8400*/  LEA.HI.X.SX32 R5, R12, R24, 0x1, P1 ;  /* 0x000000180c057211 */ /* 0x000fe400008f0eff */
[----:B------:R-:W-:Y:S02]  /*8410*/  LEA R10, P1, R16, R22, 0x1 ;  /* 0x00000016100a7211 */ /* 0x000fe400078208ff */
[----:B------:R-:W-:-:S02]  /*8420*/  LEA.HI.X.SX32 R7, R7, R24, 0x1, P2 ;  /* 0x0000001807077211 */ /* 0x000fc400010f0eff */
[----:B------:R-:W-:Y:S02]  /*8430*/  ISETP.LT.AND P2, PT, R11, UR15, !P0 ;  /* 0x0000000f0b007c0c */ /* 0x000fe4000c741270 */
[-C--:B------:R-:W-:Y:S02]  /*8440*/  LEA.HI.X.SX32 R11, R16, R24.reuse, 0x1, P1 ;  /* 0x00000018100b7211 */ /* 0x080fe400008f0eff */
[----:B------:R-:W-:Y:S02]  /*8450*/  ISETP.LT.AND P1, PT, R0, UR15, !P0 ;  /* 0x0000000f00007c0c */ /* 0x000fe4000c721270 */
[----:B------:R-:W-:Y:S02]  /*8460*/  ISETP.LT.AND P0, PT, R13, UR15, !P0 ;  /* 0x0000000f0d007c0c */ /* 0x000fe4000c701270 */
[----:B------:R-:W-:Y:S02]  /*8470*/  LEA.HI.X.SX32 R3, R14, R24, 0x1, P6 ;  /* 0x000000180e037211 */ /* 0x000fe400030f0eff */
[----:B---3--:R-:W-:-:S02]  /*8480*/  LEA R8, P6, R15, R22, 0x1 ;  /* 0x000000160f087211 */ /* 0x008fc400078c08ff */
[----:B------:R-:W-:Y:S01]  /*8490*/  PRMT R27, R27, 0x7632, R27 ;  /* 0x000076321b1b7816 */ /* 0x000fe2000000001b */
[----:B------:R0:W-:Y:S01]  /*84a0*/  @P5 STG.E.U16 desc[UR10][R2.64], R29 ;  /* 0x0000001d02005986 */ /* 0x0001e2000c10150a */
[----:B------:R-:W-:Y:S02]  /*84b0*/  LEA.HI.X.SX32 R9, R15, R24, 0x1, P6 ;  /* 0x000000180f097211 */ /* 0x000fe400030f0eff */
[----:B------:R-:W-:Y:S01]  /*84c0*/  PRMT R31, R31, 0x7632, R31 ;  /* 0x000076321f1f7816 */ /* 0x000fe2000000001f */
[----:B------:R0:W-:Y:S01]  /*84d0*/  @P4 STG.E.U16 desc[UR10][R4.64], R33 ;  /* 0x0000002104004986 */ /* 0x0001e2000c10150a */
[----:B------:R-:W-:Y:S02]  /*84e0*/  PRMT R0, R29, 0x7632, R0 ;  /* 0x000076321d007816 */ /* 0x000fe40000000000 */
[C---:B------:R-:W-:Y:S01]  /*84f0*/  LEA R12, P6, R17.reuse, R22, 0x1 ;  /* 0x00000016110c7211 */ /* 0x040fe200078c08ff */
[----:B------:R0:W-:Y:S03]  /*8500*/  @P3 STG.E.U16 desc[UR10][R6.64], R27 ;  /* 0x0000001b06003986 */ /* 0x0001e6000c10150a */
[----:B------:R-:W-:Y:S01]  /*8510*/  LEA.HI.X.SX32 R13, R17, R24, 0x1, P6 ;  /* 0x00000018110d7211 */ /* 0x000fe200030f0eff */
[----:B------:R0:W-:Y:S04]  /*8520*/  @P2 STG.E.U16 desc[UR10][R8.64], R31 ;  /* 0x0000001f08002986 */ /* 0x0001e8000c10150a */
[----:B------:R0:W-:Y:S01]  /*8530*/  @P0 STG.E.U16 desc[UR10][R10.64], R0 ;  /* 0x000000000a000986 */ /* 0x0001e2000c10150a */
[----:B------:R-:W-:Y:S05]  /*8540*/  @!P1 EXIT ;  /* 0x000000000000994d */ /* 0x000fea0003800000 */
[----:B0-----:R-:W-:-:S05]  /*8550*/  PRMT R6, R33, 0x7632, R6 ;  /* 0x0000763221067816 */ /* 0x001fca0000000006 */
[----:B------:R-:W-:Y:S01]  /*8560*/  STG.E.U16 desc[UR10][R12.64], R6 ;  /* 0x000000060c007986 */ /* 0x000fe2000c10150a */
[----:B------:R-:W-:Y:S05]  /*8570*/  EXIT ;  /* 0x000000000000794d */ /* 0x000fea0003800000 */
.L_x_3:
[----:B------:R-:W-:-:S00]  /*8580*/  BRA `(.L_x_3) ;  /* 0xfffffffc00fc7947 */ /* 0x000fc0000383ffff */
[----:B------:R-:W-:-:S00]  /*8590*/  NOP ;  /* 0x0000000000007918 */ /* 0x000fc00000000000 */
        /* <DEDUP_REMOVED lines=14> */
.L_x_4:


//--------------------- .nv.shared.matmul_kernel  --------------------------
	.section	.nv.shared.matmul_kernel,"aw",@nobits
	.sectionflags	@""
	.align	16
	.zero		1024


//--------------------- .nv.shared.reserved.0     --------------------------
	.section	.nv.shared.reserved.0,"aw",@nobits
	.weak		__nv_reservedSMEM_offset_0_alias
	.size		__nv_reservedSMEM_offset_0_alias, 0, 64
	.other		__nv_reservedSMEM_offset_0_alias,@"STO_CUDA_RESERVED_SHARED STV_DEFAULT"
__nv_reservedSMEM_offset_0_alias:
	.zero		0
	.zero		64


//--------------------- .nv.constant0.matmul_kernel --------------------------
	.section	.nv.constant0.matmul_kernel,"a",@progbits
	.sectionflags	@""
	.align	4
.nv.constant0.matmul_kernel:
	.zero		976


//--------------------- SYMBOLS --------------------------

	.type		.nv.reservedSmem.offset0,@object
	.size		.nv.reservedSmem.offset0,0x4
	.type		.nv.reservedSmem.cap,@object
	.size		.nv.reservedSmem.cap,0x4
